def attn_fwd(
    Q,
    K,
    V,
    Out,
    Lse,
    sm_scale,
    stride_qz,
    stride_qh,
    stride_qm,
    stride_qk,
    stride_kz,
    stride_kh,
    stride_kn,
    stride_kk,
    stride_vz,
    stride_vh,
    stride_vn,
    stride_vk,
    stride_oz,
    stride_oh,
    stride_om,
    stride_ok,
    seqlen_q,
    seqlen_k,
    BLOCK_M: tl.constexpr,
    BLOCK_N: tl.constexpr,
    HEAD_DIM: tl.constexpr,
    CAUSAL: tl.constexpr,
):
    start_m = tl.program_id(0)
    off_hz = tl.program_id(1)
    q_off = off_hz * stride_qh
    k_off = off_hz * stride_kh
    v_off = off_hz * stride_vh
    offs_m = start_m * BLOCK_M + tl.arange(0, BLOCK_M)
    offs_d = tl.arange(0, HEAD_DIM)
    offs_n = tl.arange(0, BLOCK_N)
    q_ptrs = Q + q_off + offs_m[:, None] * stride_qm + offs_d[None, :] * stride_qk
    k_ptrs = K + k_off + offs_d[:, None] * stride_kk + offs_n[None, :] * stride_kn
    v_ptrs = V + v_off + offs_n[:, None] * stride_vn + offs_d[None, :] * stride_vk
    m_i = tl.full([BLOCK_M], float("-inf"), dtype=tl.float32)
    l_i = tl.zeros([BLOCK_M], dtype=tl.float32) + 1.0
    acc = tl.zeros([BLOCK_M, HEAD_DIM], dtype=tl.float32)
    q = tl.load(q_ptrs)
    acc, l_i, m_i = _attn_fwd_inner(
        acc,
        l_i,
        m_i,
        q,
        k_ptrs,
        v_ptrs,
        sm_scale,
        stride_kn,
        stride_vn,
        start_m,
        seqlen_k,
        BLOCK_M,
        BLOCK_N,
        HEAD_DIM,
        CAUSAL,
    )
    acc = acc / l_i[:, None]
    lse = m_i + tl.math.log2(l_i) / 1.4426950408889634
    o_ptrs = (
        Out
        + off_hz * stride_oh
        + offs_m[:, None] * stride_om
        + offs_d[None, :] * stride_ok
    )
    tl.store(o_ptrs, acc.to(Out.dtype.element_ty))
    tl.store(Lse + off_hz * seqlen_q + offs_m, lse)

# config = {"BLOCK_M": 32, "BLOCK_N": 16, "HEAD_DIM": 32, "arch": "sm_90", "causal": false, "dtype": "bf16", "num_stages": 3, "num_warps": 8}
# arch = sm_90


// ===== COMPILED SASS (sm_90a) =====

	.target	sm_90a

	.elftype	@"ET_EXEC"


//--------------------- .note.nv.tkinfo           --------------------------
	.section	.note.nv.tkinfo,"",@"SHT_NOTE"
	.sectionflags	@"SHF_NOTE_NV_TKINFO"
	.tkinfo
        /*0018*/ 	.word	0x00000002
        /*0030*/ 	.string	""
        /*0030*/ 	.string	"ptxas"
        /*0030*/ 	.string	"Cuda compilation tools, release 13.0, V13.0.88"
        /*0030*/ 	.string	"Build cuda_13.0.r13.0/compiler.36424714_0"
        /*0030*/ 	.string	"-v  -suppress-debug-info  -lineinfo  -arch sm_90a "



//--------------------- .note.nv.cuinfo           --------------------------
	.section	.note.nv.cuinfo,"",@"SHT_NOTE"
	.sectionflags	@"SHF_NOTE_NV_CUINFO"
        /*0018*/ 	.short	0x0002
        /*001a*/ 	.short	0x005a
        /*001c*/ 	.short	0x0082
	.zero		2


//--------------------- .nv.info                  --------------------------
	.section	.nv.info,"",@"SHT_CUDA_INFO"
	.align	4


	//----- nvinfo : EIATTR_REGCOUNT
	.align		4
        /*0000*/ 	.byte	0x04, 0x2f
        /*0002*/ 	.short	(.L_2 - .L_1)
	.align		4
.L_1:
        /*0004*/ 	.word	index@(attn_fwd)
        /*0008*/ 	.word	0x00000040


	//----- nvinfo : EIATTR_FRAME_SIZE
	.align		4
.L_2:
        /*000c*/ 	.byte	0x04, 0x11
        /*000e*/ 	.short	(.L_4 - .L_3)
	.align		4
.L_3:
        /*0010*/ 	.word	index@(attn_fwd)
        /*0014*/ 	.word	0x00000000


	//----- nvinfo : EIATTR_MIN_STACK_SIZE
	.align		4
.L_4:
        /*0018*/ 	.byte	0x04, 0x12
        /*001a*/ 	.short	(.L_6 - .L_5)
	.align		4
.L_5:
        /*001c*/ 	.word	index@(attn_fwd)
        /*0020*/ 	.word	0x00000000
.L_6:


//--------------------- .nv.compat                --------------------------
	.section	.nv.compat,"",@"SHT_CUDA_COMPAT_INFO"
	.align	4
        /*0000*/ 	.byte	0x02, 0x09, 0x01, 0x00, 0x02, 0x02, 0x01, 0x00, 0x02, 0x05, 0x05, 0x00, 0x03, 0x07, 0x01, 0x01
        /*0010*/ 	.byte	0x02, 0x03, 0x00, 0x00, 0x02, 0x06, 0x01, 0x00, 0x04, 0x0b, 0x08, 0x00, 0x00, 0x00, 0x00, 0x00
        /*0020*/ 	.byte	0x00, 0x00, 0x00, 0x00


//--------------------- .nv.info.attn_fwd         --------------------------
	.section	.nv.info.attn_fwd,"",@"SHT_CUDA_INFO"
	.sectionflags	@""
	.align	4


	//----- nvinfo : EIATTR_CUDA_API_VERSION
	.align		4
        /*0000*/ 	.byte	0x04, 0x37
        /*0002*/ 	.short	(.L_8 - .L_7)
.L_7:
        /*0004*/ 	.word	0x00000082


	//----- nvinfo : EIATTR_KPARAM_INFO
	.align		4
.L_8:
        /*0008*/ 	.byte	0x04, 0x17
        /*000a*/ 	.short	(.L_10 - .L_9)
.L_9:
        /*000c*/ 	.word	0x00000000
        /*0010*/ 	.short	0x0019
        /*0012*/ 	.short	0x0080
        /*0014*/ 	.byte	0x00, 0xf4, 0x21, 0x00


	//----- nvinfo : EIATTR_KPARAM_INFO
	.align		4
.L_10:
        /*0018*/ 	.byte	0x04, 0x17
        /*001a*/ 	.short	(.L_12 - .L_11)
.L_11:
        /*001c*/ 	.word	0x00000000
        /*0020*/ 	.short	0x0018
        /*0022*/ 	.short	0x0078
        /*0024*/ 	.byte	0x00, 0xf4, 0x21, 0x00


	//----- nvinfo : EIATTR_KPARAM_INFO
	.align		4
.L_12:
        /*0028*/ 	.byte	0x04, 0x17
        /*002a*/ 	.short	(.L_14 - .L_13)
.L_13:
        /*002c*/ 	.word	0x00000000
        /*0030*/ 	.short	0x0017
        /*0032*/ 	.short	0x0070
        /*0034*/ 	.byte	0x00, 0xf0, 0x11, 0x00


	//----- nvinfo : EIATTR_KPARAM_INFO
	.align		4
.L_14:
        /*0038*/ 	.byte	0x04, 0x17
        /*003a*/ 	.short	(.L_16 - .L_15)
.L_15:
        /*003c*/ 	.word	0x00000000
        /*0040*/ 	.short	0x0016
        /*0042*/ 	.short	0x006c
        /*0044*/ 	.byte	0x00, 0xf0, 0x11, 0x00


	//----- nvinfo : EIATTR_KPARAM_INFO
	.align		4
.L_16:
        /*0048*/ 	.byte	0x04, 0x17
        /*004a*/ 	.short	(.L_18 - .L_17)
.L_17:
        /*004c*/ 	.word	0x00000000
        /*0050*/ 	.short	0x0015
        /*0052*/ 	.short	0x0068
        /*0054*/ 	.byte	0x00, 0xf0, 0x11, 0x00


	//----- nvinfo : EIATTR_KPARAM_INFO
	.align		4
.L_18:
        /*0058*/ 	.byte	0x04, 0x17
        /*005a*/ 	.short	(.L_20 - .L_19)
.L_19:
        /*005c*/ 	.word	0x00000000
        /*0060*/ 	.short	0x0014
        /*0062*/ 	.short	0x0064
        /*0064*/ 	.byte	0x00, 0xf0, 0x11, 0x00


	//----- nvinfo : EIATTR_KPARAM_INFO
	.align		4
.L_20:
        /*0068*/ 	.byte	0x04, 0x17
        /*006a*/ 	.short	(.L_22 - .L_21)
.L_21:
        /*006c*/ 	.word	0x00000000
        /*0070*/ 	.short	0x0013
        /*0072*/ 	.short	0x0060
        /*0074*/ 	.byte	0x00, 0xf0, 0x11, 0x00


	//----- nvinfo : EIATTR_KPARAM_INFO
	.align		4
.L_22:
        /*0078*/ 	.byte	0x04, 0x17
        /*007a*/ 	.short	(.L_24 - .L_23)
.L_23:
        /*007c*/ 	.word	0x00000000
        /*0080*/ 	.short	0x0012
        /*0082*/ 	.short	0x005c
        /*0084*/ 	.byte	0x00, 0xf0, 0x11, 0x00


	//----- nvinfo : EIATTR_KPARAM_INFO
	.align		4
.L_24:
        /*0088*/ 	.byte	0x04, 0x17
        /*008a*/ 	.short	(.L_26 - .L_25)
.L_25:
        /*008c*/ 	.word	0x00000000
        /*0090*/ 	.short	0x0011
        /*0092*/ 	.short	0x0058
        /*0094*/ 	.byte	0x00, 0xf0, 0x11, 0x00


	//----- nvinfo : EIATTR_KPARAM_INFO
	.align		4
.L_26:
        /*0098*/ 	.byte	0x04, 0x17
        /*009a*/ 	.short	(.L_28 - .L_27)
.L_27:
        /*009c*/ 	.word	0x00000000
        /*00a0*/ 	.short	0x0010
        /*00a2*/ 	.short	0x0054
        /*00a4*/ 	.byte	0x00, 0xf0, 0x11, 0x00


	//----- nvinfo : EIATTR_KPARAM_INFO
	.align		4
.L_28:
        /*00a8*/ 	.byte	0x04, 0x17
        /*00aa*/ 	.short	(.L_30 - .L_29)
.L_29:
        /*00ac*/ 	.word	0x00000000
        /*00b0*/ 	.short	0x000f
        /*00b2*/ 	.short	0x0050
        /*00b4*/ 	.byte	0x00, 0xf0, 0x11, 0x00


	//----- nvinfo : EIATTR_KPARAM_INFO
	.align		4
.L_30:
        /*00b8*/ 	.byte	0x04, 0x17
        /*00ba*/ 	.short	(.L_32 - .L_31)
.L_31:
        /*00bc*/ 	.word	0x00000000
        /*00c0*/ 	.short	0x000e
        /*00c2*/ 	.short	0x004c
        /*00c4*/ 	.byte	0x00, 0xf0, 0x11, 0x00


	//----- nvinfo : EIATTR_KPARAM_INFO
	.align		4
.L_32:
        /*00c8*/ 	.byte	0x04, 0x17
        /*00ca*/ 	.short	(.L_34 - .L_33)
.L_33:
        /*00cc*/ 	.word	0x00000000
        /*00d0*/ 	.short	0x000d
        /*00d2*/ 	.short	0x0048
        /*00d4*/ 	.byte	0x00, 0xf0, 0x11, 0x00


	//----- nvinfo : EIATTR_KPARAM_INFO
	.align		4
.L_34:
        /*00d8*/ 	.byte	0x04, 0x17
        /*00da*/ 	.short	(.L_36 - .L_35)
.L_35:
        /*00dc*/ 	.word	0x00000000
        /*00e0*/ 	.short	0x000c
        /*00e2*/ 	.short	0x0044
        /*00e4*/ 	.byte	0x00, 0xf0, 0x11, 0x00


	//----- nvinfo : EIATTR_KPARAM_INFO
	.align		4
.L_36:
        /*00e8*/ 	.byte	0x04, 0x17
        /*00ea*/ 	.short	(.L_38 - .L_37)
.L_37:
        /*00ec*/ 	.word	0x00000000
        /*00f0*/ 	.short	0x000b
        /*00f2*/ 	.short	0x0040
        /*00f4*/ 	.byte	0x00, 0xf0, 0x11, 0x00


	//----- nvinfo : EIATTR_KPARAM_INFO
	.align		4
.L_38:
        /*00f8*/ 	.byte	0x04, 0x17
        /*00fa*/ 	.short	(.L_40 - .L_39)
.L_39:
        /*00fc*/ 	.word	0x00000000
        /*0100*/ 	.short	0x000a
        /*0102*/ 	.short	0x003c
        /*0104*/ 	.byte	0x00, 0xf0, 0x11, 0x00


	//----- nvinfo : EIATTR_KPARAM_INFO
	.align		4
.L_40:
        /*0108*/ 	.byte	0x04, 0x17
        /*010a*/ 	.short	(.L_42 - .L_41)
.L_41:
        /*010c*/ 	.word	0x00000000
        /*0110*/ 	.short	0x0009
        /*0112*/ 	.short	0x0038
        /*0114*/ 	.byte	0x00, 0xf0, 0x11, 0x00


	//----- nvinfo : EIATTR_KPARAM_INFO
	.align		4
.L_42:
        /*0118*/ 	.byte	0x04, 0x17
        /*011a*/ 	.short	(.L_44 - .L_43)
.L_43:
        /*011c*/ 	.word	0x00000000
        /*0120*/ 	.short	0x0008
        /*0122*/ 	.short	0x0034
        /*0124*/ 	.byte	0x00, 0xf0, 0x11, 0x00


	//----- nvinfo : EIATTR_KPARAM_INFO
	.align		4
.L_44:
        /*0128*/ 	.byte	0x04, 0x17
        /*012a*/ 	.short	(.L_46 - .L_45)
.L_45:
        /*012c*/ 	.word	0x00000000
        /*0130*/ 	.short	0x0007
        /*0132*/ 	.short	0x0030
        /*0134*/ 	.byte	0x00, 0xf0, 0x11, 0x00


	//----- nvinfo : EIATTR_KPARAM_INFO
	.align		4
.L_46:
        /*0138*/ 	.byte	0x04, 0x17
        /*013a*/ 	.short	(.L_48 - .L_47)
.L_47:
        /*013c*/ 	.word	0x00000000
        /*0140*/ 	.short	0x0006
        /*0142*/ 	.short	0x002c
        /*0144*/ 	.byte	0x00, 0xf0, 0x11, 0x00


	//----- nvinfo : EIATTR_KPARAM_INFO
	.align		4
.L_48:
        /*0148*/ 	.byte	0x04, 0x17
        /*014a*/ 	.short	(.L_50 - .L_49)
.L_49:
        /*014c*/ 	.word	0x00000000
        /*0150*/ 	.short	0x0005
        /*0152*/ 	.short	0x0028
        /*0154*/ 	.byte	0x00, 0xf0, 0x11, 0x00


	//----- nvinfo : EIATTR_KPARAM_INFO
	.align		4
.L_50:
        /*0158*/ 	.byte	0x04, 0x17
        /*015a*/ 	.short	(.L_52 - .L_51)
.L_51:
        /*015c*/ 	.word	0x00000000
        /*0160*/ 	.short	0x0004
        /*0162*/ 	.short	0x0020
        /*0164*/ 	.byte	0x00, 0xf4, 0x21, 0x00


	//----- nvinfo : EIATTR_KPARAM_INFO
	.align		4
.L_52:
        /*0168*/ 	.byte	0x04, 0x17
        /*016a*/ 	.short	(.L_54 - .L_53)
.L_53:
        /*016c*/ 	.word	0x00000000
        /*0170*/ 	.short	0x0003
        /*0172*/ 	.short	0x0018
        /*0174*/ 	.byte	0x00, 0xf4, 0x21, 0x00


	//----- nvinfo : EIATTR_KPARAM_INFO
	.align		4
.L_54:
        /*0178*/ 	.byte	0x04, 0x17
        /*017a*/ 	.short	(.L_56 - .L_55)
.L_55:
        /*017c*/ 	.word	0x00000000
        /*0180*/ 	.short	0x0002
        /*0182*/ 	.short	0x0010
        /*0184*/ 	.byte	0x00, 0xf4, 0x21, 0x00


	//----- nvinfo : EIATTR_KPARAM_INFO
	.align		4
.L_56:
        /*0188*/ 	.byte	0x04, 0x17
        /*018a*/ 	.short	(.L_58 - .L_57)
.L_57:
        /*018c*/ 	.word	0x00000000
        /*0190*/ 	.short	0x0001
        /*0192*/ 	.short	0x0008
        /*0194*/ 	.byte	0x00, 0xf4, 0x21, 0x00


	//----- nvinfo : EIATTR_KPARAM_INFO
	.align		4
.L_58:
        /*0198*/ 	.byte	0x04, 0x17
        /*019a*/ 	.short	(.L_60 - .L_59)
.L_59:
        /*019c*/ 	.word	0x00000000
        /*01a0*/ 	.short	0x0000
        /*01a2*/ 	.short	0x0000
        /*01a4*/ 	.byte	0x00, 0xf4, 0x21, 0x00


	//----- nvinfo : EIATTR_SPARSE_MMA_MASK
	.align		4
.L_60:
        /*01a8*/ 	.byte	0x03, 0x50
        /*01aa*/ 	.short	0x0000


	//----- nvinfo : EIATTR_MAXREG_COUNT
	.align		4
        /*01ac*/ 	.byte	0x03, 0x1b
        /*01ae*/ 	.short	0x00ff


	//----- nvinfo : EIATTR_NUM_BARRIERS
	.align		4
        /*01b0*/ 	.byte	0x02, 0x4c
        /*01b2*/ 	.byte	0x01
	.zero		1


	//----- nvinfo : EIATTR_MERCURY_ISA_VERSION
	.align		4
        /*01b4*/ 	.byte	0x03, 0x5f
        /*01b6*/ 	.short	0x0101


	//----- nvinfo : EIATTR_COOP_GROUP_MASK_REGIDS
	.align		4
        /*01b8*/ 	.byte	0x04, 0x29
        /*01ba*/ 	.short	(.L_62 - .L_61)


	//   ....[0]....
.L_61:
        /*01bc*/ 	.word	0xffffffff


	//   ....[1]....
        /*01c0*/ 	.word	0xffffffff


	//   ....[2]....
        /*01c4*/ 	.word	0xffffffff


	//   ....[3]....
        /*01c8*/ 	.word	0xffffffff


	//   ....[4]....
        /*01cc*/ 	.word	0xffffffff


	//   ....[5]....
        /*01d0*/ 	.word	0xffffffff


	//   ....[6]....
        /*01d4*/ 	.word	0xffffffff


	//   ....[7]....
        /*01d8*/ 	.word	0xffffffff


	//----- nvinfo : EIATTR_COOP_GROUP_INSTR_OFFSETS
	.align		4
.L_62:
        /*01dc*/ 	.byte	0x04, 0x28
        /*01de*/ 	.short	(.L_64 - .L_63)


	//   ....[0]....
.L_63:
        /*01e0*/ 	.word	0x00000ba0


	//   ....[1]....
        /*01e4*/ 	.word	0x00000c00


	//   ....[2]....
        /*01e8*/ 	.word	0x00000c20


	//   ....[3]....
        /*01ec*/ 	.word	0x00000c40


	//   ....[4]....
        /*01f0*/ 	.word	0x00001090


	//   ....[5]....
        /*01f4*/ 	.word	0x000010a0


	//   ....[6]....
        /*01f8*/ 	.word	0x00001100


	//   ....[7]....
        /*01fc*/ 	.word	0x00001110


	//----- nvinfo : EIATTR_EXIT_INSTR_OFFSETS
	.align		4
.L_64:
        /*0200*/ 	.byte	0x04, 0x1c
        /*0202*/ 	.short	(.L_66 - .L_65)


	//   ....[0]....
.L_65:
        /*0204*/ 	.word	0x00001e70


	//   ....[1]....
        /*0208*/ 	.word	0x00001ea0


	//----- nvinfo : EIATTR_REQNTID
	.align		4
.L_66:
        /*020c*/ 	.byte	0x04, 0x10
        /*020e*/ 	.short	(.L_68 - .L_67)
.L_67:
        /*0210*/ 	.word	0x00000100
        /*0214*/ 	.word	0x00000001
        /*0218*/ 	.word	0x00000001


	//----- nvinfo : EIATTR_CBANK_PARAM_SIZE
	.align		4
.L_68:
        /*021c*/ 	.byte	0x03, 0x19
        /*021e*/ 	.short	0x0088


	//----- nvinfo : EIATTR_PARAM_CBANK
	.align		4
        /*0220*/ 	.byte	0x04, 0x0a
        /*0222*/ 	.short	(.L_70 - .L_69)
	.align		4
.L_69:
        /*0224*/ 	.word	index@(.nv.constant0.attn_fwd)
        /*0228*/ 	.short	0x0210
        /*022a*/ 	.short	0x0088


	//----- nvinfo : EIATTR_SW_WAR
	.align		4
.L_70:
        /*022c*/ 	.byte	0x04, 0x36
        /*022e*/ 	.short	(.L_72 - .L_71)
.L_71:
        /*0230*/ 	.word	0x00000008
.L_72:


//--------------------- .nv.callgraph             --------------------------
	.section	.nv.callgraph,"",@"SHT_CUDA_CALLGRAPH"
	.align	4
	.sectionentsize	8
	.align		4
        /*0000*/ 	.word	0x00000000
	.align		4
        /*0004*/ 	.word	0xffffffff
	.align		4
        /*0008*/ 	.word	0x00000000
	.align		4
        /*000c*/ 	.word	0xfffffffe
	.align		4
        /*0010*/ 	.word	0x00000000
	.align		4
        /*0014*/ 	.word	0xfffffffd
	.align		4
        /*0018*/ 	.word	0x00000000
	.align		4
        /*001c*/ 	.word	0xfffffffc


//--------------------- .nv.constant4             --------------------------
	.section	.nv.constant4,"a",@progbits
	.align	8
	.align		8
.nv.constant4:
        /*0000*/ 	.dword	_$_str


//--------------------- .text.attn_fwd            --------------------------
	.section	.text.attn_fwd,"ax",@progbits
	.align	128
        .global         attn_fwd
        .type           attn_fwd,@function
        .size           attn_fwd,(.L_x_3 - attn_fwd)
        .other          attn_fwd,@"STO_CUDA_ENTRY STV_DEFAULT"
attn_fwd:
.text.attn_fwd:
[----:B------:R-:W-:Y:S01]  /*0000*/  LDC R1, c[0x0][0x28] ;  /* 0x00000a00ff017b82 */ /* 0x000fe20000000800 */
[----:B------:R-:W0:Y:S07]  /*0010*/  S2R R0, SR_TID.X ;  /* 0x0000000000007919 */ /* 0x000e2e0000002100 */
[----:B------:R-:W1:Y:S01]  /*0020*/  S2UR UR9, SR_CTAID.Y ;  /* 0x00000000000979c3 */ /* 0x000e620000002600 */
[----:B------:R-:W-:Y:S01]  /*0030*/  ULDC.64 UR4, c[0x0][0x240] ;  /* 0x0000900000047ab9 */ /* 0x000fe20000000a00 */
[----:B------:R-:W-:Y:S01]  /*0040*/  ULDC.64 UR14, c[0x0][0x208] ;  /* 0x00008200000e7ab9 */ /* 0x000fe20000000a00 */
[----:B------:R-:W2:Y:S01]  /*0050*/  S2R R41, SR_CTAID.X ;  /* 0x0000000000297919 */ /* 0x000ea20000002500 */
[----:B------:R-:W-:-:S04]  /*0060*/  ULDC UR16, c[0x0][0x280] ;  /* 0x0000a00000107ab9 */ /* 0x000fc80000000800 */
[----:B------:R-:W3:Y:S08]  /*0070*/  LDC R9, c[0x0][0x248] ;  /* 0x00009200ff097b82 */ /* 0x000ef00000000800 */
[----:B------:R-:W4:Y:S01]  /*0080*/  LDC.64 R12, c[0x0][0x210] ;  /* 0x00008400ff0c7b82 */ /* 0x000f220000000a00 */
[----:B-1----:R-:W-:-:S04]  /*0090*/  UIMAD UR4, UR9, UR4, URZ ;  /* 0x00000004090472a4 */ /* 0x002fc8000f8e023f */
[----:B------:R-:W-:Y:S01]  /*00a0*/  USHF.L.U32 UR6, UR4, 0x1, URZ ;  /* 0x0000000104067899 */ /* 0x000fe2000800063f */
[----:B0-----:R-:W-:Y:S02]  /*00b0*/  LOP3.LUT R24, R0, 0x1f, RZ, 0xc0, !PT ;  /* 0x0000001f00187812 */ /* 0x001fe400078ec0ff */
[----:B------:R-:W-:Y:S02]  /*00c0*/  SHF.R.U32.HI R6, RZ, 0x5, R0 ;  /* 0x00000005ff067819 */ /* 0x000fe40000011600 */
[----:B--2---:R-:W-:Y:S02]  /*00d0*/  LEA R41, R41, R24, 0x5 ;  /* 0x0000001829297211 */ /* 0x004fe400078e28ff */
[----:B------:R-:W-:Y:S02]  /*00e0*/  SGXT.U32 R6, R6, 0x3 ;  /* 0x000000030606781a */ /* 0x000fe40000000000 */
[----:B------:R-:W-:Y:S01]  /*00f0*/  LEA.HI R4, R0, 0x18, RZ, 0x1b ;  /* 0x0000001800047811 */ /* 0x000fe200078fd8ff */
[----:B------:R-:W-:Y:S01]  /*0100*/  IMAD R2, R41, UR5, RZ ;  /* 0x0000000529027c24 */ /* 0x000fe2000f8e02ff */
[----:B------:R-:W-:Y:S01]  /*0110*/  UIMAD.WIDE UR4, UR4, 0x2, URZ ;  /* 0x00000002040478a5 */ /* 0x000fe2000f8e023f */
[----:B---3--:R-:W-:-:S02]  /*0120*/  IMAD R5, R6, R9, RZ ;  /* 0x0000000906057224 */ /* 0x008fc400078e02ff */
[----:B------:R-:W-:Y:S01]  /*0130*/  IMAD R11, R4, R9, RZ ;  /* 0x00000009040b7224 */ /* 0x000fe200078e02ff */
[C---:B------:R-:W-:Y:S01]  /*0140*/  SHF.L.U32 R3, R2.reuse, 0x1, RZ ;  /* 0x0000000102037819 */ /* 0x040fe200000006ff */
[----:B------:R-:W-:Y:S02]  /*0150*/  IMAD R7, R9, 0x8, R5 ;  /* 0x0000000809077824 */ /* 0x000fe400078e0205 */
[----:B------:R-:W-:Y:S01]  /*0160*/  IMAD.HI R2, R2, 0x2, RZ ;  /* 0x0000000202027827 */ /* 0x000fe200078e02ff */
[----:B----4-:R-:W-:Y:S02]  /*0170*/  IADD3 R10, P0, P1, R3, UR6, R12 ;  /* 0x00000006030a7c10 */ /* 0x010fe4000f91e00c */
[----:B------:R-:W-:Y:S02]  /*0180*/  LEA R9, R9, R7, 0x3 ;  /* 0x0000000709097211 */ /* 0x000fe400078e18ff */
[----:B------:R-:W-:Y:S02]  /*0190*/  IADD3.X R12, R2, UR5, R13, P0, P1 ;  /* 0x00000005020c7c10 */ /* 0x000fe400087e240d */
[----:B------:R-:W-:-:S02]  /*01a0*/  LEA R2, P0, R5, R10, 0x1 ;  /* 0x0000000a05027211 */ /* 0x000fc400078008ff */
[-C--:B------:R-:W-:Y:S02]  /*01b0*/  LEA R4, P1, R7, R10.reuse, 0x1 ;  /* 0x0000000a07047211 */ /* 0x080fe400078208ff */
[-C--:B------:R-:W-:Y:S02]  /*01c0*/  LEA R8, P2, R9, R10.reuse, 0x1 ;  /* 0x0000000a09087211 */ /* 0x080fe400078408ff */
[----:B------:R-:W-:Y:S02]  /*01d0*/  LEA R10, P3, R11, R10, 0x1 ;  /* 0x0000000a0b0a7211 */ /* 0x000fe400078608ff */
[-C--:B------:R-:W-:Y:S02]  /*01e0*/  LEA.HI.X.SX32 R3, R5, R12.reuse, 0x1, P0 ;  /* 0x0000000c05037211 */ /* 0x080fe400000f0eff */
[-C--:B------:R-:W-:Y:S02]  /*01f0*/  LEA.HI.X.SX32 R5, R7, R12.reuse, 0x1, P1 ;  /* 0x0000000c07057211 */ /* 0x080fe400008f0eff */
[----:B------:R-:W-:-:S02]  /*0200*/  LEA.HI.X.SX32 R9, R9, R12, 0x1, P2 ;  /* 0x0000000c09097211 */ /* 0x000fc400010f0eff */
[----:B------:R-:W-:Y:S01]  /*0210*/  LEA.HI.X.SX32 R11, R11, R12, 0x1, P3 ;  /* 0x0000000c0b0b7211 */ /* 0x000fe200018f0eff */
[----:B------:R0:W2:Y:S04]  /*0220*/  LDG.E.U16 R3, desc[UR14][R2.64] ;  /* 0x0000000e02037981 */ /* 0x0000a8000c1e1500 */
[----:B------:R1:W3:Y:S04]  /*0230*/  LDG.E.U16 R5, desc[UR14][R4.64] ;  /* 0x0000000e04057981 */ /* 0x0002e8000c1e1500 */
[----:B------:R-:W4:Y:S04]  /*0240*/  LDG.E.U16 R9, desc[UR14][R8.64] ;  /* 0x0000000e08097981 */ /* 0x000f28000c1e1500 */
[----:B------:R-:W5:Y:S01]  /*0250*/  LDG.E.U16 R11, desc[UR14][R10.64] ;  /* 0x0000000e0a0b7981 */ /* 0x000f62000c1e1500 */
[----:B------:R-:W1:Y:S01]  /*0260*/  S2UR UR8, SR_CgaCtaId ;  /* 0x00000000000879c3 */ /* 0x000e620000008800 */
[----:B------:R-:W-:Y:S01]  /*0270*/  UISETP.GE.AND UP0, UPT, UR16, 0x1, UPT ;  /* 0x000000011000788c */ /* 0x000fe2000bf06270 */
[C---:B------:R-:W-:Y:S01]  /*0280*/  LOP3.LUT R7, R0.reuse, 0xc0, RZ, 0xc0, !PT ;  /* 0x000000c000077812 */ /* 0x040fe200078ec0ff */
[----:B------:R-:W-:Y:S01]  /*0290*/  UMOV UR4, 0x400 ;  /* 0x0000040000047882 */ /* 0x000fe20000000000 */
[----:B------:R-:W-:Y:S01]  /*02a0*/  IMAD.SHL.U32 R25, R0, 0x2, RZ ;  /* 0x0000000200197824 */ /* 0x000fe200078e00ff */
[----:B------:R-:W-:Y:S01]  /*02b0*/  MOV R42, 0xff800000 ;  /* 0xff800000002a7802 */ /* 0x000fe20000000f00 */
[----:B0-----:R-:W-:Y:S01]  /*02c0*/  IMAD.MOV.U32 R2, RZ, RZ, 0x3f800000 ;  /* 0x3f800000ff027424 */ /* 0x001fe200078e00ff */
[----:B------:R-:W-:-:S02]  /*02d0*/  PLOP3.LUT P0, PT, PT, PT, UP0, 0x80, 0x0 ;  /* 0x000000000000781c */ /* 0x000fc40003f0f008 */
[----:B------:R-:W-:Y:S02]  /*02e0*/  CS2R R20, SRZ ;  /* 0x0000000000147805 */ /* 0x000fe4000001ff00 */
[----:B------:R-:W-:Y:S02]  /*02f0*/  SHF.R.U32.HI R40, RZ, 0x2, R7 ;  /* 0x00000002ff287819 */ /* 0x000fe40000011607 */
[----:B------:R-:W-:Y:S02]  /*0300*/  CS2R R22, SRZ ;  /* 0x0000000000167805 */ /* 0x000fe4000001ff00 */
[----:B------:R-:W-:Y:S02]  /*0310*/  MOV R7, 0x3f800000 ;  /* 0x3f80000000077802 */ /* 0x000fe40000000f00 */
[----:B------:R-:W-:Y:S02]  /*0320*/  CS2R R16, SRZ ;  /* 0x0000000000107805 */ /* 0x000fe4000001ff00 */
[----:B------:R-:W-:-:S02]  /*0330*/  LOP3.LUT R40, R40, 0x1fe, R25, 0x78, !PT ;  /* 0x000001fe28287812 */ /* 0x000fc400078e7819 */
[----:B------:R-:W-:Y:S02]  /*0340*/  CS2R R18, SRZ ;  /* 0x0000000000127805 */ /* 0x000fe4000001ff00 */
[----:B------:R-:W-:Y:S02]  /*0350*/  MOV R36, 0xff800000 ;  /* 0xff80000000247802 */ /* 0x000fe40000000f00 */
[----:B------:R-:W-:Y:S02]  /*0360*/  CS2R R12, SRZ ;  /* 0x00000000000c7805 */ /* 0x000fe4000001ff00 */
[----:B------:R-:W-:Y:S02]  /*0370*/  CS2R R14, SRZ ;  /* 0x00000000000e7805 */ /* 0x000fe4000001ff00 */
[----:B-1----:R-:W-:Y:S01]  /*0380*/  SHF.L.U32 R4, R0, 0x5, RZ ;  /* 0x0000000500047819 */ /* 0x002fe200000006ff */
[----:B------:R-:W-:-:S09]  /*0390*/  ULEA UR8, UR8, UR4, 0x18 ;  /* 0x0000000408087291 */ /* 0x000fd2000f8ec03f */
[----:B--2---:R0:W-:Y:S04]  /*03a0*/  STS.U16 [R40+UR8], R3 ;  /* 0x0000000328007988 */ /* 0x0041e80008000408 */
[----:B---3--:R-:W-:Y:S04]  /*03b0*/  STS.U16 [R40+UR8+0x200], R5 ;  /* 0x0002000528007988 */ /* 0x008fe80008000408 */
[----:B----4-:R1:W-:Y:S01]  /*03c0*/  STS.U16 [R40+UR8+0x400], R9 ;  /* 0x0004000928007988 */ /* 0x0103e20008000408 */
[----:B0-----:R-:W-:-:S03]  /*03d0*/  IMAD.SHL.U32 R3, R0, 0x8, RZ ;  /* 0x0000000800037824 */ /* 0x001fc600078e00ff */
[----:B-----5:R0:W-:Y:S01]  /*03e0*/  STS.U16 [R40+UR8+0x600], R11 ;  /* 0x0006000b28007988 */ /* 0x0201e20008000408 */
[----:B-1----:R-:W-:Y:S02]  /*03f0*/  CS2R R8, SRZ ;  /* 0x0000000000087805 */ /* 0x002fe4000001ff00 */
[----:B0-----:R-:W-:Y:S01]  /*0400*/  CS2R R10, SRZ ;  /* 0x00000000000a7805 */ /* 0x001fe2000001ff00 */
[----:B------:R-:W-:Y:S06]  /*0410*/  @!P0 BRA `(.L_x_0) ;  /* 0x0000000c00548947 */ /* 0x000fec0003800000 */
[----:B------:R-:W-:Y:S01]  /*0420*/  ULDC.64 UR10, c[0x0][0x250] ;  /* 0x00009400000a7ab9 */ /* 0x000fe20000000a00 */
[----:B------:R-:W-:Y:S01]  /*0430*/  ULDC UR5, c[0x0][0x258] ;  /* 0x0000960000057ab9 */ /* 0x000fe20000000800 */
[----:B------:R-:W-:Y:S01]  /*0440*/  UIMAD UR4, UR9, UR10, URZ ;  /* 0x0000000a090472a4 */ /* 0x000fe2000f8e023f */
[----:B------:R-:W-:Y:S01]  /*0450*/  IMAD R24, R24, UR5, RZ ;  /* 0x0000000518187c24 */ /* 0x000fe2000f8e02ff */
[----:B------:R-:W-:Y:S01]  /*0460*/  SHF.R.S32.HI R7, RZ, 0x2, R0 ;  /* 0x00000002ff077819 */ /* 0x000fe20000011400 */
[----:B------:R-:W-:Y:S01]  /*0470*/  ULDC.64 UR12, c[0x0][0x260] ;  /* 0x00009800000c7ab9 */ /* 0x000fe20000000a00 */
[C---:B------:R-:W-:Y:S01]  /*0480*/  SHF.L.U32 R2, R0.reuse, 0x6, RZ ;  /* 0x0000000600027819 */ /* 0x040fe200000006ff */
[----:B------:R-:W-:Y:S01]  /*0490*/  USHF.L.U32 UR5, UR4, 0x1, URZ ;  /* 0x0000000104057899 */ /* 0x000fe2000800063f */
[----:B------:R-:W-:Y:S01]  /*04a0*/  LOP3.LUT R5, R0, 0xf, RZ, 0xc0, !PT ;  /* 0x0000000f00057812 */ /* 0x000fe200078ec0ff */
[----:B------:R-:W-:Y:S01]  /*04b0*/  UIMAD UR6, UR9, UR12, URZ ;  /* 0x0000000c090672a4 */ /* 0x000fe2000f8e023f */
[----:B------:R-:W-:Y:S01]  /*04c0*/  SGXT R7, R7, 0x1 ;  /* 0x000000010707781a */ /* 0x000fe20000000200 */
[----:B------:R-:W0:Y:S01]  /*04d0*/  LDC R13, c[0x0][0x268] ;  /* 0x00009a00ff0d7b82 */ /* 0x000e220000000800 */
[----:B------:R-:W-:Y:S01]  /*04e0*/  LOP3.LUT R8, R2, 0x1c0, RZ, 0xc0, !PT ;  /* 0x000001c002087812 */ /* 0x000fe200078ec0ff */
[----:B------:R-:W-:Y:S01]  /*04f0*/  IMAD.SHL.U32 R2, R24, 0x2, RZ ;  /* 0x0000000218027824 */ /* 0x000fe200078e00ff */
[----:B------:R-:W-:Y:S01]  /*0500*/  MOV R9, UR5 ;  /* 0x0000000500097c02 */ /* 0x000fe20008000f00 */
[----:B------:R-:W-:Y:S01]  /*0510*/  USHF.L.U32 UR5, UR6, 0x1, URZ ;  /* 0x0000000106057899 */ /* 0x000fe2000800063f */
[----:B------:R-:W-:Y:S01]  /*0520*/  LOP3.LUT R7, R7, 0x90, RZ, 0xc0, !PT ;  /* 0x0000009007077812 */ /* 0x000fe200078ec0ff */
[----:B------:R-:W-:Y:S01]  /*0530*/  ULDC.64 UR18, c[0x0][0x218] ;  /* 0x0000860000127ab9 */ /* 0x000fe20000000a00 */
[----:B------:R-:W-:Y:S01]  /*0540*/  LOP3.LUT R10, R8, 0x30, R3, 0xf8, !PT ;  /* 0x00000030080a7812 */ /* 0x000fe200078ef803 */
[----:B------:R-:W-:Y:S01]  /*0550*/  IMAD R8, R5, UR13, RZ ;  /* 0x0000000d05087c24 */ /* 0x000fe2000f8e02ff */
[----:B------:R-:W-:Y:S01]  /*0560*/  LOP3.LUT R12, R7, 0x60, R4, 0xf8, !PT ;  /* 0x00000060070c7812 */ /* 0x000fe200078ef804 */
[----:B------:R-:W-:Y:S01]  /*0570*/  IMAD.U32 R7, RZ, RZ, UR5 ;  /* 0x00000005ff077e24 */ /* 0x000fe2000f8e00ff */
[----:B------:R-:W-:Y:S01]  /*0580*/  IADD3 R54, P0, P1, R2, UR18, R9 ;  /* 0x0000001202367c10 */ /* 0x000fe2000f91e009 */
[----:B------:R-:W-:Y:S01]  /*0590*/  ULDC.64 UR20, c[0x0][0x220] ;  /* 0x0000880000147ab9 */ /* 0x000fe20000000a00 */
[----:B------:R-:W-:Y:S01]  /*05a0*/  LOP3.LUT R3, R25, 0x10, RZ, 0xc0, !PT ;  /* 0x0000001019037812 */ /* 0x000fe200078ec0ff */
[----:B------:R-:W-:Y:S01]  /*05b0*/  UIMAD.WIDE UR6, UR6, 0x2, URZ ;  /* 0x00000002060678a5 */ /* 0x000fe2000f8e023f */
[----:B------:R-:W-:Y:S01]  /*05c0*/  SHF.L.U32 R2, R8, 0x1, RZ ;  /* 0x0000000108027819 */ /* 0x000fe200000006ff */
[----:B------:R-:W-:Y:S01]  /*05d0*/  UIMAD.WIDE UR4, UR4, 0x2, URZ ;  /* 0x00000002040478a5 */ /* 0x000fe2000f8e023f */
[----:B------:R-:W-:Y:S01]  /*05e0*/  LOP3.LUT R5, R0, 0x10, RZ, 0xc0, !PT ;  /* 0x0000001000057812 */ /* 0x000fe200078ec0ff */
[----:B------:R-:W-:Y:S01]  /*05f0*/  IMAD.HI R8, R8, 0x2, RZ ;  /* 0x0000000208087827 */ /* 0x000fe200078e02ff */
[----:B------:R-:W-:-:S02]  /*0600*/  LOP3.LUT R3, R3, 0x20, R0, 0xf8, !PT ;  /* 0x0000002003037812 */ /* 0x000fc400078ef800 */
[----:B------:R-:W-:Y:S02]  /*0610*/  CS2R R20, SRZ ;  /* 0x0000000000147805 */ /* 0x000fe4000001ff00 */
[----:B------:R-:W-:Y:S01]  /*0620*/  IADD3 R50, P2, P3, R2, UR20, R7 ;  /* 0x0000001402327c10 */ /* 0x000fe2000fb5e007 */
[----:B------:R-:W-:Y:S01]  /*0630*/  IMAD.U32 R17, RZ, RZ, UR7 ;  /* 0x00000007ff117e24 */ /* 0x000fe2000f8e00ff */
[C---:B------:R-:W-:Y:S01]  /*0640*/  LEA R7, R5.reuse, UR8, 0x5 ;  /* 0x0000000805077c11 */ /* 0x040fe2000f8e28ff */
[----:B------:R-:W-:Y:S01]  /*0650*/  IMAD.HI R24, R24, 0x2, RZ ;  /* 0x0000000218187827 */ /* 0x000fe200078e02ff */
[----:B------:R-:W-:Y:S02]  /*0660*/  LOP3.LUT R2, R10, R3, RZ, 0x3c, !PT ;  /* 0x000000030a027212 */ /* 0x000fe400078e3cff */
[----:B------:R-:W-:Y:S02]  /*0670*/  CS2R R22, SRZ ;  /* 0x0000000000167805 */ /* 0x000fe4000001ff00 */
[----:B------:R-:W-:Y:S01]  /*0680*/  SHF.R.U32.HI R9, RZ, 0x4, R0 ;  /* 0x00000004ff097819 */ /* 0x000fe20000011600 */
[----:B------:R-:W-:Y:S01]  /*0690*/  IMAD R11, R5, -0x10, R7 ;  /* 0xfffffff0050b7824 */ /* 0x000fe200078e0207 */
[----:B------:R-:W-:Y:S01]  /*06a0*/  IADD3 R5, R2, R7, RZ ;  /* 0x0000000702057210 */ /* 0x000fe20007ffe0ff */
[----:B------:R-:W-:Y:S01]  /*06b0*/  IMAD R7, R6, UR11, RZ ;  /* 0x0000000b06077c24 */ /* 0x000fe2000f8e02ff */
[----:B------:R-:W-:Y:S01]  /*06c0*/  SGXT.U32 R2, R9, 0x4 ;  /* 0x000000040902781a */ /* 0x000fe20000000000 */
[----:B------:R-:W-:Y:S01]  /*06d0*/  IMAD.MOV.U32 R49, RZ, RZ, -0x800000 ;  /* 0xff800000ff317424 */ /* 0x000fe200078e00ff */
[----:B------:R-:W-:-:S02]  /*06e0*/  MOV R6, UR11 ;  /* 0x0000000b00067c02 */ /* 0x000fc40008000f00 */
[----:B------:R-:W-:Y:S02]  /*06f0*/  CS2R R18, SRZ ;  /* 0x0000000000127805 */ /* 0x000fe4000001ff00 */
[----:B------:R-:W-:Y:S01]  /*0700*/  SHF.R.S32.HI R4, RZ, 0x6, R0 ;  /* 0x00000006ff047819 */ /* 0x000fe20000011400 */
[----:B0-----:R-:W-:Y:S01]  /*0710*/  IMAD R9, R2, R13, RZ ;  /* 0x0000000d02097224 */ /* 0x001fe200078e02ff */
[----:B------:R-:W-:Y:S01]  /*0720*/  LOP3.LUT R3, R10, 0x30, R25, 0x78, !PT ;  /* 0x000000300a037812 */ /* 0x000fe200078e7819 */
[----:B------:R-:W-:Y:S01]  /*0730*/  UMOV UR4, URZ ;  /* 0x0000003f00047c82 */ /* 0x000fe20008000000 */
[----:B------:R-:W-:Y:S01]  /*0740*/  MOV R15, UR5 ;  /* 0x00000005000f7c02 */ /* 0x000fe20008000f00 */
[----:B------:R-:W-:Y:S01]  /*0750*/  UMOV UR5, URZ ;  /* 0x0000003f00057c82 */ /* 0x000fe20008000000 */
[----:B------:R-:W-:Y:S02]  /*0760*/  IADD3.X R10, R8, UR21, R17, P2, P3 ;  /* 0x00000015080a7c10 */ /* 0x000fe400097e6411 */
[----:B------:R-:W-:-:S02]  /*0770*/  CS2R R16, SRZ ;  /* 0x0000000000107805 */ /* 0x000fc4000001ff00 */
[----:B------:R-:W-:Y:S01]  /*0780*/  LEA R2, R6, R7, 0x3 ;  /* 0x0000000706027211 */ /* 0x000fe200078e18ff */
[----:B------:R-:W-:Y:S01]  /*0790*/  UMOV UR6, URZ ;  /* 0x0000003f00067c82 */ /* 0x000fe20008000000 */
[----:B------:R-:W-:Y:S01]  /*07a0*/  LEA R8, R13, R9, 0x4 ;  /* 0x000000090d087211 */ /* 0x000fe200078e20ff */
[----:B------:R-:W-:Y:S01]  /*07b0*/  ULDC UR7, c[0x0][0x238] ;  /* 0x00008e0000077ab9 */ /* 0x000fe20000000800 */
[----:B------:R-:W-:Y:S02]  /*07c0*/  SGXT R4, R4, 0x1 ;  /* 0x000000010404781a */ /* 0x000fe40000000200 */
[----:B------:R-:W-:Y:S02]  /*07d0*/  IADD3.X R24, R24, UR19, R15, P0, P1 ;  /* 0x0000001318187c10 */ /* 0x000fe400087e240f */
[----:B------:R-:W-:Y:S02]  /*07e0*/  CS2R R14, SRZ ;  /* 0x00000000000e7805 */ /* 0x000fe4000001ff00 */
[----:B------:R-:W-:-:S02]  /*07f0*/  LOP3.LUT R12, R12, 0x10, R25, 0x78, !PT ;  /* 0x000000100c0c7812 */ /* 0x000fc400078e7819 */
[----:B------:R-:W-:Y:S02]  /*0800*/  LEA R56, P0, R7, R54, 0x1 ;  /* 0x0000003607387211 */ /* 0x000fe400078008ff */
[----:B------:R-:W-:Y:S01]  /*0810*/  LEA R52, P2, R9, R50, 0x1 ;  /* 0x0000003209347211 */ /* 0x000fe200078408ff */
[----:B------:R-:W-:Y:S01]  /*0820*/  IMAD.IADD R6, R12, 0x1, R11 ;  /* 0x000000010c067824 */ /* 0x000fe200078e020b */
[----:B------:R-:W-:Y:S02]  /*0830*/  LEA R54, P1, R2, R54, 0x1 ;  /* 0x0000003602367211 */ /* 0x000fe400078208ff */
[----:B------:R-:W-:Y:S02]  /*0840*/  CS2R R12, SRZ ;  /* 0x00000000000c7805 */ /* 0x000fe4000001ff00 */
[----:B------:R-:W-:Y:S02]  /*0850*/  LEA R50, P3, R8, R50, 0x1 ;  /* 0x0000003208327211 */ /* 0x000fe400078608ff */
[----:B------:R-:W-:-:S02]  /*0860*/  LOP3.LUT R4, R4, 0x90, RZ, 0xc0, !PT ;  /* 0x0000009004047812 */ /* 0x000fc400078ec0ff */
[-C--:B------:R-:W-:Y:S02]  /*0870*/  LEA.HI.X.SX32 R57, R7, R24.reuse, 0x1, P0 ;  /* 0x0000001807397211 */ /* 0x080fe400000f0eff */
[----:B------:R-:W-:Y:S02]  /*0880*/  LEA.HI.X.SX32 R55, R2, R24, 0x1, P1 ;  /* 0x0000001802377211 */ /* 0x000fe400008f0eff */
[-C--:B------:R-:W-:Y:S02]  /*0890*/  LEA.HI.X.SX32 R53, R9, R10.reuse, 0x1, P2 ;  /* 0x0000000a09357211 */ /* 0x080fe400010f0eff */
[----:B------:R-:W-:Y:S02]  /*08a0*/  LEA.HI.X.SX32 R51, R8, R10, 0x1, P3 ;  /* 0x0000000a08337211 */ /* 0x000fe400018f0eff */
[----:B------:R-:W-:Y:S02]  /*08b0*/  CS2R R8, SRZ ;  /* 0x0000000000087805 */ /* 0x000fe4000001ff00 */
[----:B------:R-:W-:-:S02]  /*08c0*/  LOP3.LUT R4, R4, 0x17e, R25, 0x78, !PT ;  /* 0x0000017e04047812 */ /* 0x000fc400078e7819 */
[----:B------:R-:W-:Y:S02]  /*08d0*/  CS2R R10, SRZ ;  /* 0x00000000000a7805 */ /* 0x000fe4000001ff00 */
[----:B------:R-:W-:Y:S02]  /*08e0*/  MOV R2, 0x3f800000 ;  /* 0x3f80000000027802 */ /* 0x000fe40000000f00 */
[----:B------:R-:W-:Y:S02]  /*08f0*/  MOV R47, 0xff800000 ;  /* 0xff800000002f7802 */ /* 0x000fe40000000f00 */
[----:B------:R-:W-:-:S07]  /*0900*/  MOV R7, 0x3f800000 ;  /* 0x3f80000000077802 */ /* 0x000fce0000000f00 */
.L_x_1:
[----:B------:R-:W-:Y:S01]  /*0910*/  MOV R27, UR4 ;  /* 0x00000004001b7c02 */ /* 0x000fe20008000f00 */
[----:B------:R-:W-:-:S04]  /*0920*/  IMAD.U32 R25, RZ, RZ, UR4 ;  /* 0x00000004ff197e24 */ /* 0x000fc8000f8e00ff */
[----:B------:R-:W-:-:S04]  /*0930*/  IMAD.WIDE R24, R25, 0x2, R56 ;  /* 0x0000000219187825 */ /* 0x000fc800078e0238 */
[----:B------:R-:W-:Y:S01]  /*0940*/  IMAD.WIDE R26, R27, 0x2, R54 ;  /* 0x000000021b1a7825 */ /* 0x000fe200078e0236 */
[----:B------:R-:W2:Y:S04]  /*0950*/  LDG.E.U16 R59, desc[UR14][R24.64] ;  /* 0x0000000e183b7981 */ /* 0x000ea8000c1e1500 */
[----:B------:R-:W3:Y:S01]  /*0960*/  LDG.E.U16 R61, desc[UR14][R26.64] ;  /* 0x0000000e1a3d7981 */ /* 0x000ee2000c1e1500 */
[----:B------:R-:W-:Y:S01]  /*0970*/  MOV R43, UR5 ;  /* 0x00000005002b7c02 */ /* 0x000fe20008000f00 */
[----:B------:R-:W-:Y:S01]  /*0980*/  IMAD.U32 R45, RZ, RZ, UR5 ;  /* 0x00000005ff2d7e24 */ /* 0x000fe2000f8e00ff */
[----:B------:R-:W-:Y:S03]  /*0990*/  BAR.SYNC.DEFER_BLOCKING 0x0 ;  /* 0x0000000000007b1d */ /* 0x000fe60000010000 */
[----:B------:R-:W-:-:S04]  /*09a0*/  IMAD.WIDE R42, R43, 0x2, R52 ;  /* 0x000000022b2a7825 */ /* 0x000fc800078e0234 */
[----:B------:R-:W-:Y:S01]  /*09b0*/  IMAD.WIDE R44, R45, 0x2, R50 ;  /* 0x000000022d2c7825 */ /* 0x000fe200078e0232 */
[----:B--2---:R-:W-:Y:S04]  /*09c0*/  STS.U16 [R40+UR8+0x800], R59 ;  /* 0x0008003b28007988 */ /* 0x004fe80008000408 */
[----:B---3--:R-:W-:Y:S01]  /*09d0*/  STS.U16 [R40+UR8+0xa00], R61 ;  /* 0x000a003d28007988 */ /* 0x008fe20008000408 */
[----:B------:R-:W-:Y:S06]  /*09e0*/  BAR.SYNC.DEFER_BLOCKING 0x0 ;  /* 0x0000000000007b1d */ /* 0x000fec0000010000 */
[----:B------:R0:W2:Y:S04]  /*09f0*/  LDG.E.U16 R43, desc[UR14][R42.64] ;  /* 0x0000000e2a2b7981 */ /* 0x0000a8000c1e1500 */
[----:B------:R1:W3:Y:S01]  /*0a00*/  LDG.E.U16 R45, desc[UR14][R44.64] ;  /* 0x0000000e2c2d7981 */ /* 0x0002e2000c1e1500 */
[----:B------:R-:W-:-:S02]  /*0a10*/  UIADD3 UR6, UR6, 0x10, URZ ;  /* 0x0000001006067890 */ /* 0x000fc4000fffe03f */
[----:B------:R-:W-:Y:S01]  /*0a20*/  ULEA UR5, UR13, UR5, 0x4 ;  /* 0x000000050d057291 */ /* 0x000fe2000f8e203f */
[----:B------:R-:W-:Y:S01]  /*0a30*/  LDSM.16.MT88.4 R24, [R5] ;  /* 0x000000000518783b */ /* 0x000fe20000004200 */
[----:B------:R-:W-:Y:S02]  /*0a40*/  UISETP.GE.AND UP0, UPT, UR6, UR16, UPT ;  /* 0x000000100600728c */ /* 0x000fe4000bf06270 */
[----:B------:R-:W-:Y:S01]  /*0a50*/  ULEA UR4, UR11, UR4, 0x4 ;  /* 0x000000040b047291 */ /* 0x000fe2000f8e203f */
[----:B------:R-:W4:Y:S03]  /*0a60*/  LDSM.16.M88.4 R36, [R3+UR8+0x800] ;  /* 0x000800080324783b */ /* 0x000f260008000200 */
[----:B------:R-:W-:Y:S01]  /*0a70*/  PLOP3.LUT P0, PT, PT, PT, UP0, 0x80, 0x0 ;  /* 0x000000000000781c */ /* 0x000fe20003f0f008 */
[----:B------:R-:W5:Y:S01]  /*0a80*/  LDSM.16.MT88.4 R28, [R5+0x400] ;  /* 0x00040000051c783b */ /* 0x000f620000004200 */
[----:B----4-:R-:W-:-:S15]  /*0a90*/  HMMA.16816.F32.BF16 R32, R24, R36, RZ ;  /* 0x000000241820723c */ /* 0x010fde00000418ff */
[----:B------:R-:W-:-:S09]  /*0aa0*/  NOP ;  /* 0x0000000000007918 */ /* 0x000fd20000000000 */
[----:B-----5:R-:W-:Y:S01]  /*0ab0*/  HMMA.16816.F32.BF16 R36, R28, R38, R32 ;  /* 0x000000261c24723c */ /* 0x020fe20000041820 */
[----:B------:R-:W4:Y:S01]  /*0ac0*/  LDSM.16.M88.4 R32, [R3+UR8+0xa00] ;  /* 0x000a00080320783b */ /* 0x000f220008000200 */
[----:B------:R-:W-:Y:S04]  /*0ad0*/  BAR.SYNC.DEFER_BLOCKING 0x0 ;  /* 0x0000000000007b1d */ /* 0x000fe80000010000 */
[----:B----4-:R-:W-:-:S15]  /*0ae0*/  HMMA.16816.F32.BF16 R24, R24, R32, RZ ;  /* 0x000000201818723c */ /* 0x010fde00000418ff */
[----:B------:R-:W-:-:S09]  /*0af0*/  NOP ;  /* 0x0000000000007918 */ /* 0x000fd20000000000 */
[----:B------:R-:W-:Y:S07]  /*0b00*/  HMMA.16816.F32.BF16 R28, R28, R34, R24 ;  /* 0x000000221c1c723c */ /* 0x000fee0000041818 */
[----:B------:R-:W-:Y:S01]  /*0b10*/  FMUL R24, R36, UR7 ;  /* 0x0000000724187c20 */ /* 0x000fe20008400000 */
[----:B------:R-:W-:-:S05]  /*0b20*/  FMUL R25, R37, UR7 ;  /* 0x0000000725197c20 */ /* 0x000fca0008400000 */
[----:B------:R-:W-:-:S11]  /*0b30*/  FMNMX R25, R24, R25, !PT ;  /* 0x0000001918197209 */ /* 0x000fd60007800000 */
[----:B------:R-:W-:-:S05]  /*0b40*/  FMUL R24, R28, UR7 ;  /* 0x000000071c187c20 */ /* 0x000fca0008400000 */
[----:B------:R-:W-:Y:S01]  /*0b50*/  FMNMX R25, R24, R25, !PT ;  /* 0x0000001918197209 */ /* 0x000fe20007800000 */
[----:B------:R-:W-:-:S05]  /*0b60*/  FMUL R24, R29, UR7 ;  /* 0x000000071d187c20 */ /* 0x000fca0008400000 */
[----:B------:R-:W-:Y:S01]  /*0b70*/  FMNMX R26, R24, R25, !PT ;  /* 0x00000019181a7209 */ /* 0x000fe20007800000 */
[----:B------:R-:W-:Y:S01]  /*0b80*/  FMUL R24, R38, UR7 ;  /* 0x0000000726187c20 */ /* 0x000fe20008400000 */
[----:B------:R-:W-:-:S03]  /*0b90*/  FMUL R25, R39, UR7 ;  /* 0x0000000727197c20 */ /* 0x000fc60008400000 */
[----:B------:R-:W4:Y:S02]  /*0ba0*/  SHFL.BFLY PT, R27, R26, 0x2, 0x1f ;  /* 0x0c401f001a1b7f89 */ /* 0x000f2400000e0000 */
[----:B------:R-:W-:Y:S01]  /*0bb0*/  FMNMX R25, R24, R25, !PT ;  /* 0x0000001918197209 */ /* 0x000fe20007800000 */
[----:B------:R-:W-:-:S05]  /*0bc0*/  FMUL R24, R30, UR7 ;  /* 0x000000071e187c20 */ /* 0x000fca0008400000 */
[----:B------:R-:W-:Y:S01]  /*0bd0*/  FMNMX R25, R24, R25, !PT ;  /* 0x0000001918197209 */ /* 0x000fe20007800000 */
[----:B------:R-:W-:-:S05]  /*0be0*/  FMUL R24, R31, UR7 ;  /* 0x000000071f187c20 */ /* 0x000fca0008400000 */
[----:B------:R-:W-:-:S05]  /*0bf0*/  FMNMX R24, R24, R25, !PT ;  /* 0x0000001918187209 */ /* 0x000fca0007800000 */
[----:B------:R-:W5:Y:S01]  /*0c00*/  SHFL.BFLY PT, R25, R24, 0x2, 0x1f ;  /* 0x0c401f0018197f89 */ /* 0x000f6200000e0000 */
[----:B----4-:R-:W-:-:S05]  /*0c10*/  FMNMX R27, R26, R27, !PT ;  /* 0x0000001b1a1b7209 */ /* 0x010fca0007800000 */
[----:B------:R-:W4:Y:S01]  /*0c20*/  SHFL.BFLY PT, R32, R27, 0x1, 0x1f ;  /* 0x0c201f001b207f89 */ /* 0x000f2200000e0000 */
[----:B-----5:R-:W-:-:S05]  /*0c30*/  FMNMX R25, R24, R25, !PT ;  /* 0x0000001918197209 */ /* 0x020fca0007800000 */
[----:B------:R-:W5:Y:S01]  /*0c40*/  SHFL.BFLY PT, R26, R25, 0x1, 0x1f ;  /* 0x0c201f00191a7f89 */ /* 0x000f6200000e0000 */
[----:B----4-:R-:W-:-:S04]  /*0c50*/  FMNMX R32, R27, R32, !PT ;  /* 0x000000201b207209 */ /* 0x010fc80007800000 */
[----:B0-----:R-:W-:-:S05]  /*0c60*/  FMNMX R42, R32, R49, !PT ;  /* 0x00000031202a7209 */ /* 0x001fca0007800000 */
[--C-:B------:R-:W-:Y:S01]  /*0c70*/  FFMA R36, R36, UR7, -R42.reuse ;  /* 0x0000000724247c23 */ /* 0x100fe2000800082a */
[--C-:B------:R-:W-:Y:S01]  /*0c80*/  FFMA R37, R37, UR7, -R42.reuse ;  /* 0x0000000725257c23 */ /* 0x100fe2000800082a */
[----:B------:R-:W-:Y:S01]  /*0c90*/  FADD R24, -R42, R49 ;  /* 0x000000312a187221 */ /* 0x000fe20000000100 */
[--C-:B------:R-:W-:Y:S01]  /*0ca0*/  FFMA R29, R29, UR7, -R42.reuse ;  /* 0x000000071d1d7c23 */ /* 0x100fe2000800082a */
[----:B------:R-:W-:Y:S01]  /*0cb0*/  FMUL R34, R36, 1.4426950216293334961 ;  /* 0x3fb8aa3b24227820 */ /* 0x000fe20000400000 */
[----:B------:R-:W-:Y:S01]  /*0cc0*/  FMUL R35, R37, 1.4426950216293334961 ;  /* 0x3fb8aa3b25237820 */ /* 0x000fe20000400000 */
[----:B------:R-:W-:Y:S01]  /*0cd0*/  FMUL R37, R24, 1.4426950216293334961 ;  /* 0x3fb8aa3b18257820 */ /* 0x000fe20000400000 */
[----:B------:R-:W-:Y:S01]  /*0ce0*/  FFMA R28, R28, UR7, -R42 ;  /* 0x000000071c1c7c23 */ /* 0x000fe2000800082a */
[----:B------:R-:W-:Y:S01]  /*0cf0*/  FMUL R32, R29, 1.4426950216293334961 ;  /* 0x3fb8aa3b1d207820 */ /* 0x000fe20000400000 */
[----:B------:R-:W-:Y:S01]  /*0d00*/  MOV R49, R42 ;  /* 0x0000002a00317202 */ /* 0x000fe20000000f00 */
[----:B------:R-:W-:Y:S01]  /*0d10*/  MUFU.EX2 R34, R34 ;  /* 0x0000002200227308 */ /* 0x000fe20000000800 */
[----:B-----5:R-:W-:Y:S01]  /*0d20*/  FMNMX R26, R25, R26, !PT ;  /* 0x0000001a191a7209 */ /* 0x020fe20007800000 */
[----:B------:R-:W-:-:S03]  /*0d30*/  FMUL R28, R28, 1.4426950216293334961 ;  /* 0x3fb8aa3b1c1c7820 */ /* 0x000fc60000400000 */
[----:B------:R-:W-:-:S03]  /*0d40*/  FMNMX R36, R26, R47, !PT ;  /* 0x0000002f1a247209 */ /* 0x000fc60007800000 */
[----:B------:R-:W0:Y:S02]  /*0d50*/  MUFU.EX2 R35, R35 ;  /* 0x0000002300237308 */ /* 0x000e240000000800 */
[--C-:B------:R-:W-:Y:S01]  /*0d60*/  FFMA R24, R30, UR7, -R36.reuse ;  /* 0x000000071e187c23 */ /* 0x100fe20008000824 */
[--C-:B------:R-:W-:Y:S01]  /*0d70*/  FFMA R38, R38, UR7, -R36.reuse ;  /* 0x0000000726267c23 */ /* 0x100fe20008000824 */
[--C-:B------:R-:W-:Y:S01]  /*0d80*/  FFMA R39, R39, UR7, -R36.reuse ;  /* 0x0000000727277c23 */ /* 0x100fe20008000824 */
[----:B------:R-:W-:Y:S01]  /*0d90*/  FFMA R31, R31, UR7, -R36 ;  /* 0x000000071f1f7c23 */ /* 0x000fe20008000824 */
[----:B-1----:R-:W-:Y:S01]  /*0da0*/  FMUL R44, R24, 1.4426950216293334961 ;  /* 0x3fb8aa3b182c7820 */ /* 0x002fe20000400000 */
[----:B------:R-:W-:Y:S01]  /*0db0*/  FMUL R29, R38, 1.4426950216293334961 ;  /* 0x3fb8aa3b261d7820 */ /* 0x000fe20000400000 */
[----:B------:R-:W-:Y:S01]  /*0dc0*/  FMUL R39, R39, 1.4426950216293334961 ;  /* 0x3fb8aa3b27277820 */ /* 0x000fe20000400000 */
[----:B------:R1:W-:Y:S01]  /*0dd0*/  MUFU.EX2 R33, R28 ;  /* 0x0000001c00217308 */ /* 0x0003e20000000800 */
[----:B------:R-:W-:-:S07]  /*0de0*/  FMUL R31, R31, 1.4426950216293334961 ;  /* 0x3fb8aa3b1f1f7820 */ /* 0x000fce0000400000 */
[----:B------:R-:W-:Y:S01]  /*0df0*/  MUFU.EX2 R29, R29 ;  /* 0x0000001d001d7308 */ /* 0x000fe20000000800 */
[----:B-1----:R-:W-:Y:S01]  /*0e00*/  FADD R28, -R36, R47 ;  /* 0x0000002f241c7221 */ /* 0x002fe20000000100 */
[----:B0-----:R-:W-:Y:S01]  /*0e10*/  FADD R46, R34, R35 ;  /* 0x00000023222e7221 */ /* 0x001fe20000000000 */
[----:B------:R-:W-:Y:S02]  /*0e20*/  MOV R47, R36 ;  /* 0x00000024002f7202 */ /* 0x000fe40000000f00 */
[----:B------:R-:W-:Y:S01]  /*0e30*/  FMUL R38, R28, 1.4426950216293334961 ;  /* 0x3fb8aa3b1c267820 */ /* 0x000fe20000400000 */
[----:B------:R-:W-:Y:S02]  /*0e40*/  F2FP.BF16.F32.PACK_AB R28, R35, R34 ;  /* 0x00000022231c723e */ /* 0x000fe400000010ff */
[----:B------:R-:W0:Y:S08]  /*0e50*/  MUFU.EX2 R30, R39 ;  /* 0x00000027001e7308 */ /* 0x000e300000000800 */
[----:B------:R-:W-:Y:S01]  /*0e60*/  MUFU.EX2 R44, R44 ;  /* 0x0000002c002c7308 */ /* 0x000fe20000000800 */
[----:B--2---:R1:W-:Y:S07]  /*0e70*/  STS.U16 [R4+UR8+0x800], R43 ;  /* 0x0008002b04007988 */ /* 0x0043ee0008000408 */
[----:B------:R-:W2:Y:S01]  /*0e80*/  MUFU.EX2 R39, R31 ;  /* 0x0000001f00277308 */ /* 0x000ea20000000800 */
[----:B0-----:R-:W-:Y:S01]  /*0e90*/  FADD R35, R29, R30 ;  /* 0x0000001e1d237221 */ /* 0x001fe20000000000 */
[----:B---3--:R-:W-:Y:S01]  /*0ea0*/  STS.U16 [R4+UR8+0xa00], R45 ;  /* 0x000a002d04007988 */ /* 0x008fe20008000408 */
[----:B------:R-:W-:Y:S01]  /*0eb0*/  F2FP.BF16.F32.PACK_AB R29, R30, R29 ;  /* 0x0000001d1e1d723e */ /* 0x000fe200000010ff */
[----:B------:R-:W-:Y:S01]  /*0ec0*/  BAR.SYNC.DEFER_BLOCKING 0x0 ;  /* 0x0000000000007b1d */ /* 0x000fe20000010000 */
[----:B-1----:R-:W-:-:S05]  /*0ed0*/  FADD R43, R33, R46 ;  /* 0x0000002e212b7221 */ /* 0x002fca0000000000 */
[----:B------:R-:W0:Y:S01]  /*0ee0*/  MUFU.EX2 R32, R32 ;  /* 0x0000002000207308 */ /* 0x000e220000000800 */
[----:B--2---:R-:W-:Y:S01]  /*0ef0*/  F2FP.BF16.F32.PACK_AB R31, R39, R44 ;  /* 0x0000002c271f723e */ /* 0x004fe200000010ff */
[----:B------:R-:W-:-:S06]  /*0f00*/  FADD R44, R44, R35 ;  /* 0x000000232c2c7221 */ /* 0x000fcc0000000000 */
[----:B------:R-:W1:Y:S01]  /*0f10*/  MUFU.EX2 R37, R37 ;  /* 0x0000002500257308 */ /* 0x000e620000000800 */
[----:B------:R-:W-:-:S07]  /*0f20*/  FADD R44, R39, R44 ;  /* 0x0000002c272c7221 */ /* 0x000fce0000000000 */
[----:B------:R-:W2:Y:S01]  /*0f30*/  MUFU.EX2 R38, R38 ;  /* 0x0000002600267308 */ /* 0x000ea20000000800 */
[C---:B0-----:R-:W-:Y:S01]  /*0f40*/  F2FP.BF16.F32.PACK_AB R30, R32.reuse, R33 ;  /* 0x00000021201e723e */ /* 0x041fe200000010ff */
[----:B------:R-:W0:Y:S01]  /*0f50*/  LDSM.16.M88.4 R24, [R6+0x800] ;  /* 0x000800000618783b */ /* 0x000e220000000200 */
[----:B------:R-:W-:-:S03]  /*0f60*/  FADD R43, R32, R43 ;  /* 0x0000002b202b7221 */ /* 0x000fc60000000000 */
[----:B------:R-:W3:Y:S01]  /*0f70*/  LDSM.16.M88.4 R32, [R6+0xa00] ;  /* 0x000a00000620783b */ /* 0x000ee20000000200 */
[C---:B-1----:R-:W-:Y:S01]  /*0f80*/  FMUL R20, R37.reuse, R20 ;  /* 0x0000001425147220 */ /* 0x042fe20000400000 */
[C---:B------:R-:W-:Y:S01]  /*0f90*/  FMUL R21, R37.reuse, R21 ;  /* 0x0000001525157220 */ /* 0x040fe20000400000 */
[C---:B------:R-:W-:Y:S01]  /*0fa0*/  FMUL R16, R37.reuse, R16 ;  /* 0x0000001025107220 */ /* 0x040fe20000400000 */
[C---:B------:R-:W-:Y:S01]  /*0fb0*/  FMUL R17, R37.reuse, R17 ;  /* 0x0000001125117220 */ /* 0x040fe20000400000 */
[C---:B------:R-:W-:Y:S01]  /*0fc0*/  FMUL R12, R37.reuse, R12 ;  /* 0x0000000c250c7220 */ /* 0x040fe20000400000 */
[C---:B------:R-:W-:Y:S01]  /*0fd0*/  FMUL R13, R37.reuse, R13 ;  /* 0x0000000d250d7220 */ /* 0x040fe20000400000 */
[C---:B------:R-:W-:Y:S01]  /*0fe0*/  FMUL R8, R37.reuse, R8 ;  /* 0x0000000825087220 */ /* 0x040fe20000400000 */
[----:B------:R-:W-:Y:S01]  /*0ff0*/  FMUL R9, R37, R9 ;  /* 0x0000000925097220 */ /* 0x000fe20000400000 */
[C---:B--2---:R-:W-:Y:S01]  /*1000*/  FMUL R22, R38.reuse, R22 ;  /* 0x0000001626167220 */ /* 0x044fe20000400000 */
[C---:B------:R-:W-:Y:S01]  /*1010*/  FMUL R23, R38.reuse, R23 ;  /* 0x0000001726177220 */ /* 0x040fe20000400000 */
[C---:B------:R-:W-:Y:S01]  /*1020*/  FMUL R18, R38.reuse, R18 ;  /* 0x0000001226127220 */ /* 0x040fe20000400000 */
[C---:B------:R-:W-:Y:S01]  /*1030*/  FMUL R19, R38.reuse, R19 ;  /* 0x0000001326137220 */ /* 0x040fe20000400000 */
[C---:B------:R-:W-:Y:S01]  /*1040*/  FMUL R14, R38.reuse, R14 ;  /* 0x0000000e260e7220 */ /* 0x040fe20000400000 */
[C---:B------:R-:W-:Y:S01]  /*1050*/  FMUL R15, R38.reuse, R15 ;  /* 0x0000000f260f7220 */ /* 0x040fe20000400000 */
[C---:B------:R-:W-:Y:S01]  /*1060*/  FMUL R10, R38.reuse, R10 ;  /* 0x0000000a260a7220 */ /* 0x040fe20000400000 */
[----:B------:R-:W-:Y:S01]  /*1070*/  FMUL R11, R38, R11 ;  /* 0x0000000b260b7220 */ /* 0x000fe20000400000 */
[C---:B0-----:R-:W-:Y:S01]  /*1080*/  HMMA.16816.F32.BF16 R20, R28.reuse, R24, R20 ;  /* 0x000000181c14723c */ /* 0x041fe20000041814 */
[----:B------:R-:W0:Y:S04]  /*1090*/  SHFL.BFLY PT, R24, R43, 0x2, 0x1f ;  /* 0x0c401f002b187f89 */ /* 0x000e2800000e0000 */
[----:B------:R-:W1:Y:S01]  /*10a0*/  SHFL.BFLY PT, R25, R44, 0x2, 0x1f ;  /* 0x0c401f002c197f89 */ /* 0x000e6200000e0000 */
[C---:B------:R-:W-:Y:S06]  /*10b0*/  HMMA.16816.F32.BF16 R16, R28.reuse, R26, R16 ;  /* 0x0000001a1c10723c */ /* 0x040fec0000041810 */
[C---:B---3--:R-:W-:Y:S06]  /*10c0*/  HMMA.16816.F32.BF16 R12, R28.reuse, R32, R12 ;  /* 0x000000201c0c723c */ /* 0x048fec000004180c */
[----:B------:R-:W-:Y:S01]  /*10d0*/  HMMA.16816.F32.BF16 R8, R28, R34, R8 ;  /* 0x000000221c08723c */ /* 0x000fe20000041808 */
[----:B0-----:R-:W-:Y:S01]  /*10e0*/  FADD R24, R43, R24 ;  /* 0x000000182b187221 */ /* 0x001fe20000000000 */
[----:B-1----:R-:W-:-:S04]  /*10f0*/  FADD R27, R44, R25 ;  /* 0x000000192c1b7221 */ /* 0x002fc80000000000 */
[----:B------:R-:W0:Y:S04]  /*1100*/  SHFL.BFLY PT, R25, R24, 0x1, 0x1f ;  /* 0x0c201f0018197f89 */ /* 0x000e2800000e0000 */
[----:B------:R-:W1:Y:S01]  /*1110*/  SHFL.BFLY PT, R32, R27, 0x1, 0x1f ;  /* 0x0c201f001b207f89 */ /* 0x000e6200000e0000 */
[----:B0-----:R-:W-:Y:S01]  /*1120*/  FADD R26, R24, R25 ;  /* 0x00000019181a7221 */ /* 0x001fe20000000000 */
[----:B-1----:R-:W-:-:S03]  /*1130*/  FADD R25, R27, R32 ;  /* 0x000000201b197221 */ /* 0x002fc60000000000 */
[----:B------:R-:W-:Y:S01]  /*1140*/  FFMA R2, R37, R2, R26 ;  /* 0x0000000225027223 */ /* 0x000fe2000000001a */
[----:B------:R-:W-:Y:S01]  /*1150*/  FFMA R7, R38, R7, R25 ;  /* 0x0000000726077223 */ /* 0x000fe20000000019 */
[----:B------:R-:W-:Y:S07]  /*1160*/  @!P0 BRA `(.L_x_1) ;  /* 0xfffffff400e88947 */ /* 0x000fee000383ffff */
.L_x_0:
[C---:B------:R-:W-:Y:S01]  /*1170*/  LOP3.LUT R3, R0.reuse, 0xc0, RZ, 0xc0, !PT ;  /* 0x000000c000037812 */ /* 0x040fe200078ec0ff */
[----:B------:R-:W-:Y:S01]  /*1180*/  IMAD.SHL.U32 R6, R0, 0x8, RZ ;  /* 0x0000000800067824 */ /* 0x000fe200078e00ff */
[----:B------:R-:W-:Y:S01]  /*1190*/  SHF.R.U32.HI R4, RZ, 0x1, R0 ;  /* 0x00000001ff047819 */ /* 0x000fe20000011600 */
[----:B------:R-:W-:Y:S01]  /*11a0*/  IMAD.MOV.U32 R29, RZ, RZ, R2 ;  /* 0x000000ffff1d7224 */ /* 0x000fe200078e0002 */
[----:B------:R-:W-:Y:S01]  /*11b0*/  SHF.R.U32.HI R3, RZ, 0x1, R3 ;  /* 0x00000001ff037819 */ /* 0x000fe20000011603 */
[----:B------:R-:W-:Y:S01]  /*11c0*/  IMAD.MOV.U32 R24, RZ, RZ, R20 ;  /* 0x000000ffff187224 */ /* 0x000fe200078e0014 */
[----:B------:R-:W-:Y:S01]  /*11d0*/  LOP3.LUT R5, R4, 0x4, RZ, 0xc0, !PT ;  /* 0x0000000404057812 */ /* 0x000fe200078ec0ff */
[----:B------:R-:W-:Y:S01]  /*11e0*/  IMAD.MOV.U32 R20, RZ, RZ, R13 ;  /* 0x000000ffff147224 */ /* 0x000fe200078e000d */
[----:B------:R-:W-:Y:S01]  /*11f0*/  MOV R25, R16 ;  /* 0x0000001000197202 */ /* 0x000fe20000000f00 */
[----:B------:R-:W-:Y:S01]  /*1200*/  BAR.SYNC.DEFER_BLOCKING 0x0 ;  /* 0x0000000000007b1d */ /* 0x000fe20000010000 */
[----:B------:R-:W-:-:S02]  /*1210*/  LOP3.LUT R4, R6, 0x38, RZ, 0xc0, !PT ;  /* 0x0000003806047812 */ /* 0x000fc400078ec0ff */
[----:B------:R-:W-:Y:S02]  /*1220*/  MOV R16, R14 ;  /* 0x0000000e00107202 */ /* 0x000fe40000000f00 */
[----:B------:R-:W-:Y:S01]  /*1230*/  MOV R14, R9 ;  /* 0x00000009000e7202 */ /* 0x000fe20000000f00 */
[----:B------:R-:W-:Y:S01]  /*1240*/  ULDC.64 UR4, c[0x0][0x270] ;  /* 0x00009c0000047ab9 */ /* 0x000fe20000000a00 */
[----:B------:R-:W-:Y:S01]  /*1250*/  MOV R26, R18 ;  /* 0x00000012001a7202 */ /* 0x000fe20000000f00 */
[----:B------:R-:W-:Y:S01]  /*1260*/  UIMAD UR4, UR9, UR4, URZ ;  /* 0x00000004090472a4 */ /* 0x000fe2000f8e023f */
[----:B------:R-:W-:Y:S02]  /*1270*/  LOP3.LUT R9, R3, 0x1f8, R6, 0x78, !PT ;  /* 0x000001f803097812 */ /* 0x000fe400078e7806 */
[----:B------:R-:W-:Y:S01]  /*1280*/  IADD3 R18, R5, UR8, R4 ;  /* 0x0000000805127c10 */ /* 0x000fe2000fffe004 */
[C---:B------:R-:W-:Y:S01]  /*1290*/  FMUL R4, R29.reuse, 8388608 ;  /* 0x4b0000001d047820 */ /* 0x040fe20000400000 */
[C---:B------:R-:W-:Y:S01]  /*12a0*/  SHF.L.U32 R3, R0.reuse, 0x5, RZ ;  /* 0x0000000500037819 */ /* 0x040fe200000006ff */
[----:B------:R-:W-:Y:S01]  /*12b0*/  IMAD.SHL.U32 R5, R0, 0x4, RZ ;  /* 0x0000000400057824 */ /* 0x000fe200078e00ff */
[----:B------:R-:W-:-:S02]  /*12c0*/  FSETP.GEU.AND P1, PT, R29, 1.175494350822287508e-38, PT ;  /* 0x008000001d00780b */ /* 0x000fc40003f2e000 */
[----:B------:R-:W-:Y:S02]  /*12d0*/  SHF.L.U32 R2, R0, 0x1, RZ ;  /* 0x0000000100027819 */ /* 0x000fe400000006ff */
[----:B------:R-:W-:Y:S02]  /*12e0*/  LOP3.LUT R3, R3, 0x260, RZ, 0xc0, !PT ;  /* 0x0000026003037812 */ /* 0x000fe400078ec0ff */
[----:B------:R-:W-:Y:S02]  /*12f0*/  FSEL R4, R4, R29, !P1 ;  /* 0x0000001d04047208 */ /* 0x000fe40004800000 */
[----:B------:R-:W-:Y:S02]  /*1300*/  MOV R32, R10 ;  /* 0x0000000a00207202 */ /* 0x000fe40000000f00 */
[----:B------:R-:W-:Y:S01]  /*1310*/  LOP3.LUT R10, R3, 0x38, R2, 0x78, !PT ;  /* 0x00000038030a7812 */ /* 0x000fe200078e7802 */
[----:B------:R-:W-:Y:S01]  /*1320*/  VIADD R3, R4, 0xc0cafb0d ;  /* 0xc0cafb0d04037836 */ /* 0x000fe20000000000 */
[----:B------:R-:W-:-:S02]  /*1330*/  MOV R28, R7 ;  /* 0x00000007001c7202 */ /* 0x000fc40000000f00 */
[----:B------:R-:W-:Y:S02]  /*1340*/  LOP3.LUT R10, R10, 0x80, R5, 0xf8, !PT ;  /* 0x000000800a0a7812 */ /* 0x000fe400078ef805 */
[----:B------:R-:W-:Y:S02]  /*1350*/  LOP3.LUT R5, R5, 0x40, RZ, 0xc0, !PT ;  /* 0x0000004005057812 */ /* 0x000fe400078ec0ff */
[----:B------:R-:W-:Y:S02]  /*1360*/  MOV R30, R11 ;  /* 0x0000000b001e7202 */ /* 0x000fe40000000f00 */
[----:B------:R-:W-:Y:S02]  /*1370*/  SHF.L.U32 R6, R0, 0x7, RZ ;  /* 0x0000000700067819 */ /* 0x000fe400000006ff */
[----:B------:R-:W-:Y:S02]  /*1380*/  LOP3.LUT R11, R3, 0xff800000, RZ, 0xc0, !PT ;  /* 0xff800000030b7812 */ /* 0x000fe400078ec0ff */
[----:B------:R-:W-:-:S02]  /*1390*/  IADD3 R3, R5, R18, RZ ;  /* 0x0000001205037210 */ /* 0x000fc40007ffe0ff */
[----:B------:R-:W-:Y:S02]  /*13a0*/  FSETP.GT.AND P0, PT, |R28|, 8.50705917302346158658e+37, PT ;  /* 0x7e8000001c00780b */ /* 0x000fe40003f04200 */
[----:B------:R-:W-:Y:S02]  /*13b0*/  FSEL R5, RZ, -23, P1 ;  /* 0xc1b80000ff057808 */ /* 0x000fe40000800000 */
[----:B------:R-:W-:Y:S02]  /*13c0*/  LOP3.LUT R6, R6, 0x600, RZ, 0xc0, !PT ;  /* 0x0000060006067812 */ /* 0x000fe400078ec0ff */
[----:B------:R-:W-:Y:S02]  /*13d0*/  FSETP.GT.AND P1, PT, |R29|, 8.50705917302346158658e+37, PT ;  /* 0x7e8000001d00780b */ /* 0x000fe40003f24200 */
[C---:B------:R-:W-:Y:S02]  /*13e0*/  FSETP.GEU.AND P3, PT, |R28|.reuse, 1.175494350822287508e-38, PT ;  /* 0x008000001c00780b */ /* 0x040fe40003f6e200 */
[----:B------:R-:W-:Y:S01]  /*13f0*/  IADD3 R7, R9, UR8, R6 ;  /* 0x0000000809077c10 */ /* 0x000fe2000fffe006 */
[----:B------:R-:W-:Y:S01]  /*1400*/  FMUL R9, R28, 8388608 ;  /* 0x4b0000001c097820 */ /* 0x000fe20000400000 */
[----:B------:R-:W-:Y:S01]  /*1410*/  FSETP.GEU.AND P4, PT, |R29|, 1.175494350822287508e-38, PT ;  /* 0x008000001d00780b */ /* 0x000fe20003f8e200 */
[----:B------:R-:W-:Y:S01]  /*1420*/  @P0 FMUL R16, R16, 0.25 ;  /* 0x3e80000010100820 */ /* 0x000fe20000400000 */
[-C--:B------:R-:W-:Y:S01]  /*1430*/  I2FP.F32.S32 R6, R11.reuse ;  /* 0x0000000b00067245 */ /* 0x080fe20000201400 */
[----:B------:R-:W-:Y:S01]  /*1440*/  @P0 FMUL R19, R19, 0.25 ;  /* 0x3e80000013130820 */ /* 0x000fe20000400000 */
[----:B------:R-:W-:Y:S01]  /*1450*/  FSETP.GEU.AND P2, PT, R28, 1.175494350822287508e-38, PT ;  /* 0x008000001c00780b */ /* 0x000fe20003f4e000 */
[----:B------:R-:W-:Y:S01]  /*1460*/  @P0 FMUL R15, R15, 0.25 ;  /* 0x3e8000000f0f0820 */ /* 0x000fe20000400000 */
[----:B------:R-:W-:Y:S01]  /*1470*/  @P0 FMUL R30, R30, 0.25 ;  /* 0x3e8000001e1e0820 */ /* 0x000fe20000400000 */
[----:B------:R-:W-:Y:S01]  /*1480*/  FFMA.FTZ R5, R6, 1.1920928955078125e-07, R5 ;  /* 0x3400000006057823 */ /* 0x000fe20000010005 */
[----:B------:R-:W-:Y:S01]  /*1490*/  FSEL R6, R9, R28, !P2 ;  /* 0x0000001c09067208 */ /* 0x000fe20005000000 */
[----:B------:R-:W-:Y:S01]  /*14a0*/  @P0 FMUL R28, R28, 0.25 ;  /* 0x3e8000001c1c0820 */ /* 0x000fe20000400000 */
[----:B------:R-:W-:Y:S01]  /*14b0*/  @P1 FMUL R29, R29, 0.25 ;  /* 0x3e8000001d1d1820 */ /* 0x000fe20000400000 */
[----:B------:R-:W-:Y:S01]  /*14c0*/  @P1 FMUL R8, R8, 0.25 ;  /* 0x3e80000008081820 */ /* 0x000fe20000400000 */
[----:B------:R-:W-:Y:S01]  /*14d0*/  @P1 FMUL R12, R12, 0.25 ;  /* 0x3e8000000c0c1820 */ /* 0x000fe20000400000 */
[----:B------:R-:W-:Y:S01]  /*14e0*/  @!P3 FMUL R28, R28, 16777216 ;  /* 0x4b8000001c1cb820 */ /* 0x000fe20000400000 */
[----:B------:R-:W-:Y:S01]  /*14f0*/  @!P4 FMUL R29, R29, 16777216 ;  /* 0x4b8000001d1dc820 */ /* 0x000fe20000400000 */
[----:B------:R-:W-:Y:S01]  /*1500*/  @!P3 FMUL R16, R16, 16777216 ;  /* 0x4b8000001010b820 */ /* 0x000fe20000400000 */
[----:B------:R-:W-:Y:S01]  /*1510*/  @!P3 FMUL R19, R19, 16777216 ;  /* 0x4b8000001313b820 */ /* 0x000fe20000400000 */
[----:B------:R-:W0:Y:S01]  /*1520*/  MUFU.RCP R9, R28 ;  /* 0x0000001c00097308 */ /* 0x000e220000001000 */
[----:B------:R-:W-:Y:S01]  /*1530*/  @!P3 FMUL R15, R15, 16777216 ;  /* 0x4b8000000f0fb820 */ /* 0x000fe20000400000 */
[----:B------:R-:W-:Y:S01]  /*1540*/  @P0 FMUL R32, R32, 0.25 ;  /* 0x3e80000020200820 */ /* 0x000fe20000400000 */
[----:B------:R-:W-:Y:S01]  /*1550*/  @P0 FMUL R26, R26, 0.25 ;  /* 0x3e8000001a1a0820 */ /* 0x000fe20000400000 */
[----:B------:R-:W-:Y:S01]  /*1560*/  @P0 FMUL R23, R23, 0.25 ;  /* 0x3e80000017170820 */ /* 0x000fe20000400000 */
[----:B------:R-:W-:Y:S01]  /*1570*/  @P0 FMUL R22, R22, 0.25 ;  /* 0x3e80000016160820 */ /* 0x000fe20000400000 */
[----:B------:R-:W-:Y:S01]  /*1580*/  @!P4 FMUL R8, R8, 16777216 ;  /* 0x4b8000000808c820 */ /* 0x000fe20000400000 */
[----:B------:R-:W-:Y:S01]  /*1590*/  @!P4 FMUL R12, R12, 16777216 ;  /* 0x4b8000000c0cc820 */ /* 0x000fe20000400000 */
[----:B------:R-:W1:Y:S01]  /*15a0*/  MUFU.RCP R29, R29 ;  /* 0x0000001d001d7308 */ /* 0x000e620000001000 */
[----:B------:R-:W-:Y:S01]  /*15b0*/  @!P3 FMUL R30, R30, 16777216 ;  /* 0x4b8000001e1eb820 */ /* 0x000fe20000400000 */
[----:B------:R-:W-:Y:S01]  /*15c0*/  @!P3 FMUL R32, R32, 16777216 ;  /* 0x4b8000002020b820 */ /* 0x000fe20000400000 */
[----:B------:R-:W-:Y:S01]  /*15d0*/  @!P3 FMUL R26, R26, 16777216 ;  /* 0x4b8000001a1ab820 */ /* 0x000fe20000400000 */
[----:B------:R-:W-:Y:S01]  /*15e0*/  @!P3 FMUL R23, R23, 16777216 ;  /* 0x4b8000001717b820 */ /* 0x000fe20000400000 */
[----:B------:R-:W-:Y:S01]  /*15f0*/  @!P3 FMUL R22, R22, 16777216 ;  /* 0x4b8000001616b820 */ /* 0x000fe20000400000 */
[----:B------:R-:W-:Y:S01]  /*1600*/  @P1 FMUL R14, R14, 0.25 ;  /* 0x3e8000000e0e1820 */ /* 0x000fe20000400000 */
[----:B------:R-:W-:Y:S01]  /*1610*/  IADD3 R11, R4, -R11, RZ ;  /* 0x8000000b040b7210 */ /* 0x000fe20007ffe0ff */
[----:B------:R-:W-:Y:S01]  /*1620*/  @P1 FMUL R25, R25, 0.25 ;  /* 0x3e80000019191820 */ /* 0x000fe20000400000 */
[C---:B0-----:R-:W-:Y:S01]  /*1630*/  FMUL R28, R9.reuse, R16 ;  /* 0x00000010091c7220 */ /* 0x041fe20000400000 */
[C---:B------:R-:W-:Y:S01]  /*1640*/  FMUL R16, R9.reuse, R19 ;  /* 0x0000001309107220 */ /* 0x040fe20000400000 */
[----:B------:R-:W-:Y:S01]  /*1650*/  FMUL R18, R9, R15 ;  /* 0x0000000f09127220 */ /* 0x000fe20000400000 */
[----:B------:R-:W-:-:S02]  /*1660*/  VIADD R19, R6, 0xc0cafb0d ;  /* 0xc0cafb0d06137836 */ /* 0x000fc40000000000 */
[----:B------:R-:W-:Y:S01]  /*1670*/  @P1 FMUL R24, R24, 0.25 ;  /* 0x3e80000018181820 */ /* 0x000fe20000400000 */
[C---:B------:R-:W-:Y:S01]  /*1680*/  FMUL R13, R9.reuse, R30 ;  /* 0x0000001e090d7220 */ /* 0x040fe20000400000 */
[C---:B------:R-:W-:Y:S01]  /*1690*/  FMUL R27, R9.reuse, R32 ;  /* 0x00000020091b7220 */ /* 0x040fe20000400000 */
[----:B------:R-:W-:Y:S01]  /*16a0*/  FMUL R26, R9, R26 ;  /* 0x0000001a091a7220 */ /* 0x000fe20000400000 */
[C---:B-1----:R-:W-:Y:S01]  /*16b0*/  FMUL R8, R29.reuse, R8 ;  /* 0x000000081d087220 */ /* 0x042fe20000400000 */
[----:B------:R-:W-:Y:S01]  /*16c0*/  FMUL R15, R29, R12 ;  /* 0x0000000c1d0f7220 */ /* 0x000fe20000400000 */
[C---:B------:R-:W-:Y:S01]  /*16d0*/  FMUL R31, R9.reuse, R23 ;  /* 0x00000017091f7220 */ /* 0x040fe20000400000 */
[----:B------:R-:W-:Y:S01]  /*16e0*/  FMUL R33, R9, R22 ;  /* 0x0000001609217220 */ /* 0x000fe20000400000 */
[----:B------:R-:W-:Y:S01]  /*16f0*/  LOP3.LUT R19, R19, 0xff800000, RZ, 0xc0, !PT ;  /* 0xff80000013137812 */ /* 0x000fe200078ec0ff */
[----:B------:R-:W-:Y:S01]  /*1700*/  @!P4 FMUL R14, R14, 16777216 ;  /* 0x4b8000000e0ec820 */ /* 0x000fe20000400000 */
[----:B------:R-:W-:Y:S01]  /*1710*/  F2FP.BF16.F32.PACK_AB R9, R8, R15 ;  /* 0x0000000f0809723e */ /* 0x000fe200000010ff */
[----:B------:R-:W-:Y:S01]  /*1720*/  FADD R11, R11, -1 ;  /* 0xbf8000000b0b7421 */ /* 0x000fe20000000000 */
[----:B------:R-:W-:Y:S01]  /*1730*/  MOV R15, 0x3dc6b27f ;  /* 0x3dc6b27f000f7802 */ /* 0x000fe20000000f00 */
[----:B------:R-:W-:Y:S01]  /*1740*/  @!P4 FMUL R25, R25, 16777216 ;  /* 0x4b8000001919c820 */ /* 0x000fe20000400000 */
[----:B------:R-:W-:Y:S01]  /*1750*/  @!P4 FMUL R24, R24, 16777216 ;  /* 0x4b8000001818c820 */ /* 0x000fe20000400000 */
[----:B------:R-:W-:Y:S01]  /*1760*/  IADD3 R12, R6, -R19, RZ ;  /* 0x80000013060c7210 */ /* 0x000fe20007ffe0ff */
[----:B------:R-:W-:Y:S01]  /*1770*/  @P1 FMUL R20, R20, 0.25 ;  /* 0x3e80000014141820 */ /* 0x000fe20000400000 */
[----:B------:R-:W-:Y:S01]  /*1780*/  @P1 FMUL R17, R17, 0.25 ;  /* 0x3e80000011111820 */ /* 0x000fe20000400000 */
[----:B------:R-:W-:Y:S01]  /*1790*/  @P1 FMUL R21, R21, 0.25 ;  /* 0x3e80000015151820 */ /* 0x000fe20000400000 */
[----:B------:R-:W-:Y:S01]  /*17a0*/  FMUL R22, R29, R14 ;  /* 0x0000000e1d167220 */ /* 0x000fe20000400000 */
[----:B------:R-:W-:Y:S01]  /*17b0*/  FFMA.FTZ R14, R11, R15, -0.16845393180847167969 ;  /* 0xbe2c7f300b0e7423 */ /* 0x000fe2000001000f */
[C---:B------:R-:W-:Y:S01]  /*17c0*/  FMUL R25, R29.reuse, R25 ;  /* 0x000000191d197220 */ /* 0x040fe20000400000 */
[----:B------:R-:W-:Y:S01]  /*17d0*/  FMUL R24, R29, R24 ;  /* 0x000000181d187220 */ /* 0x000fe20000400000 */
[----:B------:R-:W-:Y:S01]  /*17e0*/  @!P4 FMUL R20, R20, 16777216 ;  /* 0x4b8000001414c820 */ /* 0x000fe20000400000 */
[----:B------:R-:W-:Y:S01]  /*17f0*/  FADD R12, R12, -1 ;  /* 0xbf8000000c0c7421 */ /* 0x000fe20000000000 */
[----:B------:R-:W-:Y:S01]  /*1800*/  @!P4 FMUL R17, R17, 16777216 ;  /* 0x4b8000001111c820 */ /* 0x000fe20000400000 */
[----:B------:R-:W-:Y:S01]  /*1810*/  @!P4 FMUL R21, R21, 16777216 ;  /* 0x4b8000001515c820 */ /* 0x000fe20000400000 */
[----:B------:R-:W-:Y:S01]  /*1820*/  FFMA.FTZ R14, R11, R14, 0.1716887056827545166 ;  /* 0x3e2fcf2a0b0e7423 */ /* 0x000fe2000001000e */
[----:B------:R-:W-:Y:S01]  /*1830*/  F2FP.BF16.F32.PACK_AB R8, R25, R24 ;  /* 0x000000181908723e */ /* 0x000fe200000010ff */
[C---:B------:R-:W-:Y:S01]  /*1840*/  FMUL R23, R29.reuse, R20 ;  /* 0x000000141d177220 */ /* 0x040fe20000400000 */
[C---:B------:R-:W-:Y:S01]  /*1850*/  FFMA.FTZ R15, R12.reuse, R15, -0.16845393180847167969 ;  /* 0xbe2c7f300c0f7423 */ /* 0x040fe2000001000f */
[C---:B------:R-:W-:Y:S01]  /*1860*/  FMUL R24, R29.reuse, R17 ;  /* 0x000000111d187220 */ /* 0x040fe20000400000 */
[----:B------:R-:W-:Y:S01]  /*1870*/  FMUL R21, R29, R21 ;  /* 0x000000151d157220 */ /* 0x000fe20000400000 */
[C---:B------:R-:W-:Y:S01]  /*1880*/  FFMA.FTZ R20, R11.reuse, R14, -0.17900948226451873779 ;  /* 0xbe374e430b147423 */ /* 0x040fe2000001000e */
[----:B------:R-:W-:Y:S01]  /*1890*/  FFMA.FTZ R17, R12, R15, 0.1716887056827545166 ;  /* 0x3e2fcf2a0c117423 */ /* 0x000fe2000001000f */
[----:B------:R-:W-:Y:S01]  /*18a0*/  F2FP.BF16.F32.PACK_AB R15, R22, R23 ;  /* 0x00000017160f723e */ /* 0x000fe200000010ff */
[----:B------:R0:W-:Y:S01]  /*18b0*/  STS.64 [R10+UR8], R8 ;  /* 0x000000080a007988 */ /* 0x0001e20008000a08 */
[----:B------:R-:W-:Y:S01]  /*18c0*/  F2FP.BF16.F32.PACK_AB R14, R24, R21 ;  /* 0x00000015180e723e */ /* 0x000fe200000010ff */
[----:B------:R-:W-:Y:S01]  /*18d0*/  FFMA.FTZ R22, R11, R20, 0.20512372255325317383 ;  /* 0x3e520bf40b167423 */ /* 0x000fe20000010014 */
[----:B------:R-:W-:Y:S01]  /*18e0*/  F2FP.BF16.F32.PACK_AB R25, R13, R18 ;  /* 0x000000120d19723e */ /* 0x000fe200000010ff */
[----:B------:R-:W-:Y:S01]  /*18f0*/  FFMA.FTZ R17, R12, R17, -0.17900948226451873779 ;  /* 0xbe374e430c117423 */ /* 0x000fe20000010011 */
[----:B------:R-:W-:Y:S01]  /*1900*/  F2FP.BF16.F32.PACK_AB R21, R27, R28 ;  /* 0x0000001c1b15723e */ /* 0x000fe200000010ff */
[----:B------:R1:W-:Y:S01]  /*1910*/  STS.64 [R10+UR8+0x100], R14 ;  /* 0x0001000e0a007988 */ /* 0x0003e20008000a08 */
[----:B------:R-:W-:Y:S01]  /*1920*/  F2FP.BF16.F32.PACK_AB R20, R26, R33 ;  /* 0x000000211a14723e */ /* 0x000fe200000010ff */
[----:B------:R-:W-:Y:S01]  /*1930*/  FFMA.FTZ R17, R12, R17, 0.20512372255325317383 ;  /* 0x3e520bf40c117423 */ /* 0x000fe20000010011 */
[----:B------:R-:W-:Y:S01]  /*1940*/  LOP3.LUT R18, R10, 0x40, RZ, 0x3c, !PT ;  /* 0x000000400a127812 */ /* 0x000fe200078e3cff */
[C---:B------:R-:W-:Y:S01]  /*1950*/  FFMA.FTZ R22, R11.reuse, R22, -0.24046532809734344482 ;  /* 0xbe763c8b0b167423 */ /* 0x040fe20000010016 */
[----:B------:R-:W-:Y:S01]  /*1960*/  F2FP.BF16.F32.PACK_AB R24, R16, R31 ;  /* 0x0000001f1018723e */ /* 0x000fe200000010ff */
[C---:B------:R-:W-:Y:S01]  /*1970*/  FFMA.FTZ R17, R12.reuse, R17, -0.24046532809734344482 ;  /* 0xbe763c8b0c117423 */ /* 0x040fe20000010011 */
[----:B0-----:R-:W0:Y:S01]  /*1980*/  LDC.64 R8, c[0x0][0x228] ;  /* 0x00008a00ff087b82 */ /* 0x001e220000000a00 */
[----:B------:R-:W-:Y:S01]  /*1990*/  STS.64 [R18+UR8+0x400], R20 ;  /* 0x0004001412007988 */ /* 0x000fe20008000a08 */
[C---:B------:R-:W-:Y:S01]  /*19a0*/  FFMA.FTZ R22, R11.reuse, R22, 0.28857114911079406738 ;  /* 0x3e93bf990b167423 */ /* 0x040fe20000010016 */
[----:B------:R-:W-:Y:S01]  /*19b0*/  FFMA.FTZ R17, R12, R17, 0.28857114911079406738 ;  /* 0x3e93bf990c117423 */ /* 0x000fe20000010011 */
[----:B------:R-:W-:Y:S01]  /*19c0*/  ISETP.GE.U32.AND P1, PT, R4, 0x7f800000, PT ;  /* 0x7f8000000400780c */ /* 0x000fe20003f26070 */
[----:B------:R2:W-:Y:S01]  /*19d0*/  STS.64 [R18+UR8+0x500], R24 ;  /* 0x0005001812007988 */ /* 0x0005e20008000a08 */
[C---:B------:R-:W-:Y:S01]  /*19e0*/  FFMA.FTZ R22, R11.reuse, R22, -0.36067417263984680176 ;  /* 0xbeb8aa490b167423 */ /* 0x040fe20000010016 */
[C---:B------:R-:W-:Y:S01]  /*19f0*/  FFMA.FTZ R17, R12.reuse, R17, -0.36067417263984680176 ;  /* 0xbeb8aa490c117423 */ /* 0x040fe20000010011 */
[----:B------:R-:W3:Y:S08]  /*1a00*/  LDC R16, c[0x0][0x278] ;  /* 0x00009e00ff107b82 */ /* 0x000ef00000000800 */
[----:B------:R-:W-:Y:S01]  /*1a10*/  BAR.SYNC.DEFER_BLOCKING 0x0 ;  /* 0x0000000000007b1d */ /* 0x000fe20000010000 */
[----:B------:R-:W-:Y:S01]  /*1a20*/  FFMA.FTZ R22, R11, R22, 0.48089820146560668945 ;  /* 0x3ef6384a0b167423 */ /* 0x000fe20000010016 */
[----:B------:R-:W-:Y:S01]  /*1a30*/  FFMA.FTZ R17, R12, R17, 0.48089820146560668945 ;  /* 0x3ef6384a0c117423 */ /* 0x000fe20000010011 */
[----:B------:R-:W-:-:S02]  /*1a40*/  FSEL R13, RZ, -23, P2 ;  /* 0xc1b80000ff0d7808 */ /* 0x000fc40001000000 */
[C---:B------:R-:W-:Y:S01]  /*1a50*/  FFMA.FTZ R22, R11.reuse, R22, -0.72134751081466674805 ;  /* 0xbf38aa3b0b167423 */ /* 0x040fe20000010016 */
[C---:B------:R-:W-:Y:S01]  /*1a60*/  FFMA.FTZ R17, R12.reuse, R17, -0.72134751081466674805 ;  /* 0xbf38aa3b0c117423 */ /* 0x040fe20000010011 */
[----:B-1----:R-:W-:Y:S02]  /*1a70*/  I2FP.F32.S32 R10, R19 ;  /* 0x00000013000a7245 */ /* 0x002fe40000201400 */
[C---:B------:R-:W-:Y:S01]  /*1a80*/  FMUL R22, R11.reuse, R22 ;  /* 0x000000160b167220 */ /* 0x040fe20000400000 */
[----:B------:R-:W-:Y:S01]  /*1a90*/  FMUL R17, R12, R17 ;  /* 0x000000110c117220 */ /* 0x000fe20000400000 */
[----:B------:R-:W-:Y:S01]  /*1aa0*/  ISETP.GE.U32.AND P3, PT, R6, 0x7f800000, PT ;  /* 0x7f8000000600780c */ /* 0x000fe20003f66070 */
[----:B------:R-:W-:Y:S01]  /*1ab0*/  FFMA.FTZ R10, R10, 1.1920928955078125e-07, R13 ;  /* 0x340000000a0a7823 */ /* 0x000fe2000001000d */
[C---:B------:R-:W-:Y:S01]  /*1ac0*/  FMUL R22, R11.reuse, R22 ;  /* 0x000000160b167220 */ /* 0x040fe20000400000 */
[----:B------:R-:W-:Y:S01]  /*1ad0*/  FMUL R17, R12, R17 ;  /* 0x000000110c117220 */ /* 0x000fe20000400000 */
[----:B------:R-:W-:Y:S01]  /*1ae0*/  LEA.HI R13, R0, 0x18, RZ, 0x1b ;  /* 0x00000018000d7811 */ /* 0x000fe200078fd8ff */
[----:B--2---:R-:W1:Y:S01]  /*1af0*/  LDC.64 R18, c[0x0][0x230] ;  /* 0x00008c00ff127b82 */ /* 0x004e620000000a00 */
[----:B------:R-:W-:Y:S01]  /*1b00*/  FFMA.FTZ R22, R11, 1.4426950216293334961, R22 ;  /* 0x3fb8aa3b0b167823 */ /* 0x000fe20000010016 */
[----:B------:R-:W-:-:S02]  /*1b10*/  IMAD R11, R41, UR5, RZ ;  /* 0x00000005290b7c24 */ /* 0x000fc4000f8e02ff */
[----:B------:R-:W-:Y:S01]  /*1b20*/  FFMA.FTZ R17, R12, 1.4426950216293334961, R17 ;  /* 0x3fb8aa3b0c117823 */ /* 0x000fe20000010011 */
[----:B------:R-:W-:Y:S01]  /*1b30*/  USHF.L.U32 UR5, UR4, 0x1, URZ ;  /* 0x0000000104057899 */ /* 0x000fe2000800063f */
[----:B------:R-:W-:Y:S01]  /*1b40*/  FADD R22, R5, R22 ;  /* 0x0000001605167221 */ /* 0x000fe20000000000 */
[----:B------:R-:W-:Y:S01]  /*1b50*/  FSETP.NEU.AND P0, PT, R4, RZ, PT ;  /* 0x000000ff0400720b */ /* 0x000fe20003f0d000 */
[----:B------:R-:W-:Y:S01]  /*1b60*/  FADD R17, R10, R17 ;  /* 0x000000110a117221 */ /* 0x000fe20000000000 */
[----:B------:R2:W4:Y:S01]  /*1b70*/  LDS.64 R14, [R7] ;  /* 0x00000000070e7984 */ /* 0x0005220000000a00 */
[----:B------:R-:W-:Y:S02]  /*1b80*/  SHF.L.U32 R5, R11, 0x1, RZ ;  /* 0x000000010b057819 */ /* 0x000fe400000006ff */
[----:B------:R-:W-:Y:S02]  /*1b90*/  SHF.R.U32.HI R10, RZ, 0x5, R0 ;  /* 0x00000005ff0a7819 */ /* 0x000fe40000011600 */
[----:B0-----:R-:W-:Y:S01]  /*1ba0*/  IADD3 R8, P4, P5, R5, UR5, R8 ;  /* 0x0000000505087c10 */ /* 0x001fe2000fd9e008 */
[----:B------:R-:W-:Y:S01]  /*1bb0*/  UIMAD.WIDE UR4, UR4, 0x2, URZ ;  /* 0x00000002040478a5 */ /* 0x000fe2000f8e023f */
[----:B------:R-:W-:Y:S01]  /*1bc0*/  SGXT.U32 R5, R10, 0x3 ;  /* 0x000000030a05781a */ /* 0x000fe20000000000 */
[----:B--2---:R-:W-:Y:S01]  /*1bd0*/  @P1 IMAD.MOV.U32 R7, RZ, RZ, 0x7f800000 ;  /* 0x7f800000ff071424 */ /* 0x004fe200078e00ff */
[----:B------:R-:W-:-:S02]  /*1be0*/  FSETP.NEU.AND P2, PT, R6, RZ, PT ;  /* 0x000000ff0600720b */ /* 0x000fc40003f4d000 */
[----:B------:R-:W-:Y:S01]  /*1bf0*/  LOP3.LUT R2, R2, 0x78, RZ, 0xc0, !PT ;  /* 0x0000007802027812 */ /* 0x000fe200078ec0ff */
[----:B------:R-:W-:Y:S01]  /*1c00*/  @P1 FFMA.FTZ R22, R4, R7, +INF ;  /* 0x7f80000004161423 */ /* 0x000fe20000010007 */
[----:B------:R-:W-:Y:S01]  /*1c10*/  LOP3.LUT P1, RZ, R0, 0xe0, RZ, 0xc0, !PT ;  /* 0x000000e000ff7812 */ /* 0x000fe2000782c0ff */
[----:B------:R-:W-:Y:S01]  /*1c20*/  IMAD.HI R0, R11, 0x2, RZ ;  /* 0x000000020b007827 */ /* 0x000fe200078e02ff */
[----:B------:R-:W-:Y:S01]  /*1c30*/  @P3 MOV R7, 0x7f800000 ;  /* 0x7f80000000073802 */ /* 0x000fe20000000f00 */
[----:B------:R-:W-:Y:S02]  /*1c40*/  ULDC UR4, c[0x0][0x27c] ;  /* 0x00009f0000047ab9 */ /* 0x000fe40000000800 */
[-C--:B---3--:R-:W-:Y:S01]  /*1c50*/  IMAD R5, R5, R16.reuse, RZ ;  /* 0x0000001005057224 */ /* 0x088fe200078e02ff */
[----:B------:R-:W-:Y:S01]  /*1c60*/  IADD3.X R12, R0, UR5, R9, P4, P5 ;  /* 0x00000005000c7c10 */ /* 0x000fe2000a7ea409 */
[----:B------:R-:W-:Y:S02]  /*1c70*/  IMAD R11, R13, R16, RZ ;  /* 0x000000100d0b7224 */ /* 0x000fe400078e02ff */
[----:B------:R-:W-:Y:S01]  /*1c80*/  @P3 FFMA.FTZ R17, R6, R7, +INF ;  /* 0x7f80000006113423 */ /* 0x000fe20000010007 */
[----:B------:R-:W-:Y:S01]  /*1c90*/  IMAD R0, R16, 0x8, R5 ;  /* 0x0000000810007824 */ /* 0x000fe200078e0205 */
[-C--:B------:R-:W-:Y:S01]  /*1ca0*/  LEA R4, P5, R5, R8.reuse, 0x1 ;  /* 0x0000000805047211 */ /* 0x080fe200078a08ff */
[----:B------:R-:W-:Y:S01]  /*1cb0*/  UIMAD UR4, UR9, UR4, URZ ;  /* 0x00000004090472a4 */ /* 0x000fe2000f8e023f */
[----:B------:R-:W-:-:S02]  /*1cc0*/  LEA R10, P3, R11, R8, 0x1 ;  /* 0x000000080b0a7211 */ /* 0x000fc400078608ff */
[----:B------:R-:W-:Y:S01]  /*1cd0*/  LEA R9, R16, R0, 0x3 ;  /* 0x0000000010097211 */ /* 0x000fe200078e18ff */
[----:B------:R-:W-:Y:S01]  /*1ce0*/  USHF.L.U32 UR6, UR4, 0x2, URZ ;  /* 0x0000000204067899 */ /* 0x000fe2000800063f */
[C---:B------:R-:W-:Y:S01]  /*1cf0*/  LEA R6, P4, R0.reuse, R8, 0x1 ;  /* 0x0000000800067211 */ /* 0x040fe200078808ff */
[----:B------:R-:W-:Y:S01]  /*1d00*/  UIMAD.WIDE UR4, UR4, 0x4, URZ ;  /* 0x00000004040478a5 */ /* 0x000fe2000f8e023f */
[----:B------:R-:W-:Y:S02]  /*1d10*/  LEA.HI.X.SX32 R5, R5, R12, 0x1, P5 ;  /* 0x0000000c05057211 */ /* 0x000fe400028f0eff */
[C---:B------:R-:W-:Y:S02]  /*1d20*/  LEA R8, P5, R9.reuse, R8, 0x1 ;  /* 0x0000000809087211 */ /* 0x040fe400078a08ff */
[-C--:B------:R-:W-:Y:S02]  /*1d30*/  LEA.HI.X.SX32 R7, R0, R12.reuse, 0x1, P4 ;  /* 0x0000000c00077211 */ /* 0x080fe400020f0eff */
[----:B------:R-:W-:-:S02]  /*1d40*/  LEA.HI.X.SX32 R9, R9, R12, 0x1, P5 ;  /* 0x0000000c09097211 */ /* 0x000fc400028f0eff */
[----:B------:R-:W-:Y:S01]  /*1d50*/  LEA.HI.X.SX32 R11, R11, R12, 0x1, P3 ;  /* 0x0000000c0b0b7211 */ /* 0x000fe200018f0eff */
[----:B----4-:R0:W-:Y:S01]  /*1d60*/  STG.E.U16 desc[UR14][R4.64], R14 ;  /* 0x0000000e04007986 */ /* 0x0101e2000c10150e */
[----:B------:R-:W-:Y:S02]  /*1d70*/  PRMT R0, R14, 0x7632, R0 ;  /* 0x000076320e007816 */ /* 0x000fe40000000000 */
[----:B------:R-:W-:Y:S02]  /*1d80*/  FSEL R13, R22, -INF , P0 ;  /* 0xff800000160d7808 */ /* 0x000fe40000000000 */
[----:B------:R-:W-:Y:S01]  /*1d90*/  FSEL R17, R17, -INF , P2 ;  /* 0xff80000011117808 */ /* 0x000fe20001000000 */
[----:B------:R2:W-:Y:S02]  /*1da0*/  STG.E.U16 desc[UR14][R6.64], R0 ;  /* 0x0000000006007986 */ /* 0x0005e4000c10150e */
[----:B------:R-:W-:Y:S01]  /*1db0*/  FFMA R16, R13, 0.69314718246459960938, R42 ;  /* 0x3f3172180d107823 */ /* 0x000fe2000000002a */
[----:B------:R-:W-:Y:S01]  /*1dc0*/  SHF.L.U32 R13, R41, 0x2, RZ ;  /* 0x00000002290d7819 */ /* 0x000fe200000006ff */
[----:B------:R-:W-:Y:S01]  /*1dd0*/  STG.E.U16 desc[UR14][R8.64], R15 ;  /* 0x0000000f08007986 */ /* 0x000fe2000c10150e */
[----:B------:R-:W-:Y:S01]  /*1de0*/  FFMA R17, R17, 0.69314718246459960938, R36 ;  /* 0x3f31721811117823 */ /* 0x000fe20000000024 */
[----:B0-----:R-:W-:-:S02]  /*1df0*/  PRMT R5, R15, 0x7632, R5 ;  /* 0x000076320f057816 */ /* 0x001fc40000000005 */
[----:B-1----:R-:W-:-:S03]  /*1e00*/  IADD3 R4, P0, P2, R13, UR6, R18 ;  /* 0x000000060d047c10 */ /* 0x002fc6000fa1e012 */
[----:B------:R0:W-:Y:S01]  /*1e10*/  STG.E.U16 desc[UR14][R10.64], R5 ;  /* 0x000000050a007986 */ /* 0x0001e2000c10150e */
[----:B--2---:R-:W-:Y:S01]  /*1e20*/  IMAD.HI R0, R41, 0x4, RZ ;  /* 0x0000000429007827 */ /* 0x004fe200078e02ff */
[----:B------:R-:W-:Y:S04]  /*1e30*/  BAR.SYNC.DEFER_BLOCKING 0x0 ;  /* 0x0000000000007b1d */ /* 0x000fe80000010000 */
[----:B0-----:R-:W-:Y:S02]  /*1e40*/  IADD3.X R5, R0, UR5, R19, P0, P2 ;  /* 0x0000000500057c10 */ /* 0x001fe400087e4413 */
[----:B------:R0:W-:Y:S02]  /*1e50*/  STS.64 [R2+UR8], R16 ;  /* 0x0000001002007988 */ /* 0x0001e40008000a08 */
[----:B------:R-:W-:Y:S06]  /*1e60*/  BAR.SYNC.DEFER_BLOCKING 0x0 ;  /* 0x0000000000007b1d */ /* 0x000fec0000010000 */
[----:B------:R-:W-:Y:S05]  /*1e70*/  @P1 EXIT ;  /* 0x000000000000194d */ /* 0x000fea0003800000 */
[----:B------:R-:W1:Y:S04]  /*1e80*/  LDS R3, [R3] ;  /* 0x0000000003037984 */ /* 0x000e680000000800 */
[----:B-1----:R-:W-:Y:S01]  /*1e90*/  STG.E desc[UR14][R4.64], R3 ;  /* 0x0000000304007986 */ /* 0x002fe2000c10190e */
[----:B------:R-:W-:Y:S05]  /*1ea0*/  EXIT ;  /* 0x000000000000794d */ /* 0x000fea0003800000 */
.L_x_2:
[----:B------:R-:W-:-:S00]  /*1eb0*/  BRA `(.L_x_2) ;  /* 0xfffffffc00fc7947 */ /* 0x000fc0000383ffff */
[----:B------:R-:W-:-:S00]  /*1ec0*/  NOP ;  /* 0x0000000000007918 */ /* 0x000fc00000000000 */
        /* <DEDUP_REMOVED lines=11> */
.L_x_3:


//--------------------- .nv.global.init           --------------------------
	.section	.nv.global.init,"aw",@progbits
.nv.global.init:
	.type		_$_str,@object
	.size		_$_str,(.L_0 - _$_str)
_$_str:
        /*0000*/ 	.byte	0x5f, 0x5f, 0x43, 0x55, 0x44, 0x41, 0x5f, 0x46, 0x54, 0x5a, 0x00
.L_0:


//--------------------- .nv.shared.attn_fwd       --------------------------
	.section	.nv.shared.attn_fwd,"aw",@nobits
	.sectionflags	@""
	.align	16
	.zero		1024


//--------------------- .nv.shared.reserved.0     --------------------------
	.section	.nv.shared.reserved.0,"aw",@nobits
	.weak		__nv_reservedSMEM_offset_0_alias
	.size		__nv_reservedSMEM_offset_0_alias, 0, 0
	.other		__nv_reservedSMEM_offset_0_alias,@"STO_CUDA_RESERVED_SHARED STV_DEFAULT"
__nv_reservedSMEM_offset_0_alias:
	.zero		0


//--------------------- .nv.constant0.attn_fwd    --------------------------
	.section	.nv.constant0.attn_fwd,"a",@progbits
	.sectionflags	@""
	.align	4
.nv.constant0.attn_fwd:
	.zero		664


//--------------------- SYMBOLS --------------------------

	.type		.nv.reservedSmem.offset0,@object
	.size		.nv.reservedSmem.offset0,0x4
